//
// Generated by NVIDIA NVVM Compiler
//
// Compiler Build ID: CL-36424714
// Cuda compilation tools, release 13.0, V13.0.88
// Based on NVVM 20.0.0
//

.version 9.0
.target sm_100
.address_size 64

	// .globl	_Z18set_to_zero_kernelPfi

.visible .entry _Z18set_to_zero_kernelPfi(
	.param .u64 .ptr .align 1 _Z18set_to_zero_kernelPfi_param_0,
	.param .u32 _Z18set_to_zero_kernelPfi_param_1
)
{
	.reg .pred 	%p<2>;
	.reg .b32 	%r<7>;
	.reg .b64 	%rd<5>;

	ld.param.u64 	%rd1, [_Z18set_to_zero_kernelPfi_param_0];
	ld.param.u32 	%r2, [_Z18set_to_zero_kernelPfi_param_1];
	mov.u32 	%r3, %ctaid.x;
	mov.u32 	%r4, %ntid.x;
	mov.u32 	%r5, %tid.x;
	mad.lo.s32 	%r1, %r3, %r4, %r5;
	setp.ge.s32 	%p1, %r1, %r2;
	@%p1 bra 	$L__BB0_2;
	cvta.to.global.u64 	%rd2, %rd1;
	mul.wide.s32 	%rd3, %r1, 4;
	add.s64 	%rd4, %rd2, %rd3;
	mov.b32 	%r6, 0;
	st.global.u32 	[%rd4], %r6;
$L__BB0_2:
	ret;

}
	// .globl	_Z17set_to_one_kernelPfi
.visible .entry _Z17set_to_one_kernelPfi(
	.param .u64 .ptr .align 1 _Z17set_to_one_kernelPfi_param_0,
	.param .u32 _Z17set_to_one_kernelPfi_param_1
)
{
	.reg .pred 	%p<2>;
	.reg .b32 	%r<7>;
	.reg .b64 	%rd<5>;

	ld.param.u64 	%rd1, [_Z17set_to_one_kernelPfi_param_0];
	ld.param.u32 	%r2, [_Z17set_to_one_kernelPfi_param_1];
	mov.u32 	%r3, %ctaid.x;
	mov.u32 	%r4, %ntid.x;
	mov.u32 	%r5, %tid.x;
	mad.lo.s32 	%r1, %r3, %r4, %r5;
	setp.ge.s32 	%p1, %r1, %r2;
	@%p1 bra 	$L__BB1_2;
	cvta.to.global.u64 	%rd2, %rd1;
	mul.wide.s32 	%rd3, %r1, 4;
	add.s64 	%rd4, %rd2, %rd3;
	mov.b32 	%r6, 1065353216;
	st.global.u32 	[%rd4], %r6;
$L__BB1_2:
	ret;

}
	// .globl	_Z23set_to_minus_inf_kernelPfi
.visible .entry _Z23set_to_minus_inf_kernelPfi(
	.param .u64 .ptr .align 1 _Z23set_to_minus_inf_kernelPfi_param_0,
	.param .u32 _Z23set_to_minus_inf_kernelPfi_param_1
)
{
	.reg .pred 	%p<2>;
	.reg .b32 	%r<7>;
	.reg .b64 	%rd<5>;

	ld.param.u64 	%rd1, [_Z23set_to_minus_inf_kernelPfi_param_0];
	ld.param.u32 	%r2, [_Z23set_to_minus_inf_kernelPfi_param_1];
	mov.u32 	%r3, %ctaid.x;
	mov.u32 	%r4, %ntid.x;
	mov.u32 	%r5, %tid.x;
	mad.lo.s32 	%r1, %r3, %r4, %r5;
	setp.ge.s32 	%p1, %r1, %r2;
	@%p1 bra 	$L__BB2_2;
	cvta.to.global.u64 	%rd2, %rd1;
	mul.wide.s32 	%rd3, %r1, 4;
	add.s64 	%rd4, %rd2, %rd3;
	mov.b32 	%r6, -8388608;
	st.global.u32 	[%rd4], %r6;
$L__BB2_2:
	ret;

}
	// .globl	_Z18copy_tensor_kernelPfPKfi
.visible .entry _Z18copy_tensor_kernelPfPKfi(
	.param .u64 .ptr .align 1 _Z18copy_tensor_kernelPfPKfi_param_0,
	.param .u64 .ptr .align 1 _Z18copy_tensor_kernelPfPKfi_param_1,
	.param .u32 _Z18copy_tensor_kernelPfPKfi_param_2
)
{
	.reg .pred 	%p<2>;
	.reg .b32 	%r<6>;
	.reg .b32 	%f<2>;
	.reg .b64 	%rd<8>;

	ld.param.u64 	%rd1, [_Z18copy_tensor_kernelPfPKfi_param_0];
	ld.param.u64 	%rd2, [_Z18copy_tensor_kernelPfPKfi_param_1];
	ld.param.u32 	%r2, [_Z18copy_tensor_kernelPfPKfi_param_2];
	mov.u32 	%r3, %ctaid.x;
	mov.u32 	%r4, %ntid.x;
	mov.u32 	%r5, %tid.x;
	mad.lo.s32 	%r1, %r3, %r4, %r5;
	setp.ge.s32 	%p1, %r1, %r2;
	@%p1 bra 	$L__BB3_2;
	cvta.to.global.u64 	%rd3, %rd2;
	cvta.to.global.u64 	%rd4, %rd1;
	mul.wide.s32 	%rd5, %r1, 4;
	add.s64 	%rd6, %rd3, %rd5;
	ld.global.f32 	%f1, [%rd6];
	add.s64 	%rd7, %rd4, %rd5;
	st.global.f32 	[%rd7], %f1;
$L__BB3_2:
	ret;

}
	// .globl	_Z17ema_tensor_kernelPfPKffi
.visible .entry _Z17ema_tensor_kernelPfPKffi(
	.param .u64 .ptr .align 1 _Z17ema_tensor_kernelPfPKffi_param_0,
	.param .u64 .ptr .align 1 _Z17ema_tensor_kernelPfPKffi_param_1,
	.param .f32 _Z17ema_tensor_kernelPfPKffi_param_2,
	.param .u32 _Z17ema_tensor_kernelPfPKffi_param_3
)
{
	.reg .pred 	%p<2>;
	.reg .b32 	%r<6>;
	.reg .b32 	%f<8>;
	.reg .b64 	%rd<8>;

	ld.param.u64 	%rd1, [_Z17ema_tensor_kernelPfPKffi_param_0];
	ld.param.u64 	%rd2, [_Z17ema_tensor_kernelPfPKffi_param_1];
	ld.param.f32 	%f1, [_Z17ema_tensor_kernelPfPKffi_param_2];
	ld.param.u32 	%r2, [_Z17ema_tensor_kernelPfPKffi_param_3];
	mov.u32 	%r3, %ctaid.x;
	mov.u32 	%r4, %ntid.x;
	mov.u32 	%r5, %tid.x;
	mad.lo.s32 	%r1, %r3, %r4, %r5;
	setp.ge.s32 	%p1, %r1, %r2;
	@%p1 bra 	$L__BB4_2;
	cvta.to.global.u64 	%rd3, %rd1;
	cvta.to.global.u64 	%rd4, %rd2;
	mul.wide.s32 	%rd5, %r1, 4;
	add.s64 	%rd6, %rd3, %rd5;
	ld.global.f32 	%f2, [%rd6];
	mov.f32 	%f3, 0f3F800000;
	sub.f32 	%f4, %f3, %f1;
	add.s64 	%rd7, %rd4, %rd5;
	ld.global.f32 	%f5, [%rd7];
	mul.f32 	%f6, %f4, %f5;
	fma.rn.f32 	%f7, %f1, %f2, %f6;
	st.global.f32 	[%rd6], %f7;
$L__BB4_2:
	ret;

}
	// .globl	_Z7vec_logPKfPfi
.visible .entry _Z7vec_logPKfPfi(
	.param .u64 .ptr .align 1 _Z7vec_logPKfPfi_param_0,
	.param .u64 .ptr .align 1 _Z7vec_logPKfPfi_param_1,
	.param .u32 _Z7vec_logPKfPfi_param_2
)
{
	.reg .pred 	%p<5>;
	.reg .b32 	%r<10>;
	.reg .b32 	%f<23>;
	.reg .b64 	%rd<8>;

	ld.param.u64 	%rd1, [_Z7vec_logPKfPfi_param_0];
	ld.param.u64 	%rd2, [_Z7vec_logPKfPfi_param_1];
	ld.param.u32 	%r2, [_Z7vec_logPKfPfi_param_2];
	mov.u32 	%r3, %ctaid.x;
	mov.u32 	%r4, %ntid.x;
	mov.u32 	%r5, %tid.x;
	mad.lo.s32 	%r1, %r3, %r4, %r5;
	setp.ge.s32 	%p1, %r1, %r2;
	@%p1 bra 	$L__BB5_2;
	cvta.to.global.u64 	%rd3, %rd1;
	cvta.to.global.u64 	%rd4, %rd2;
	mul.wide.s32 	%rd5, %r1, 4;
	add.s64 	%rd6, %rd3, %rd5;
	ld.global.f32 	%f1, [%rd6];
	setp.lt.f32 	%p2, %f1, 0f00800000;
	mul.f32 	%f2, %f1, 0f4B000000;
	selp.f32 	%f3, %f2, %f1, %p2;
	selp.f32 	%f4, 0fC1B80000, 0f00000000, %p2;
	mov.b32 	%r6, %f3;
	add.s32 	%r7, %r6, -1059760811;
	and.b32  	%r8, %r7, -8388608;
	sub.s32 	%r9, %r6, %r8;
	mov.b32 	%f5, %r9;
	cvt.rn.f32.s32 	%f6, %r8;
	fma.rn.f32 	%f7, %f6, 0f34000000, %f4;
	add.f32 	%f8, %f5, 0fBF800000;
	fma.rn.f32 	%f9, %f8, 0fBE055027, 0f3E1039F6;
	fma.rn.f32 	%f10, %f9, %f8, 0fBDF8CDCC;
	fma.rn.f32 	%f11, %f10, %f8, 0f3E0F2955;
	fma.rn.f32 	%f12, %f11, %f8, 0fBE2AD8B9;
	fma.rn.f32 	%f13, %f12, %f8, 0f3E4CED0B;
	fma.rn.f32 	%f14, %f13, %f8, 0fBE7FFF22;
	fma.rn.f32 	%f15, %f14, %f8, 0f3EAAAA78;
	fma.rn.f32 	%f16, %f15, %f8, 0fBF000000;
	mul.f32 	%f17, %f8, %f16;
	fma.rn.f32 	%f18, %f17, %f8, %f8;
	fma.rn.f32 	%f19, %f7, 0f3F317218, %f18;
	setp.gt.u32 	%p3, %r6, 2139095039;
	fma.rn.f32 	%f20, %f3, 0f7F800000, 0f7F800000;
	selp.f32 	%f21, %f20, %f19, %p3;
	setp.eq.f32 	%p4, %f3, 0f00000000;
	selp.f32 	%f22, 0fFF800000, %f21, %p4;
	add.s64 	%rd7, %rd4, %rd5;
	st.global.f32 	[%rd7], %f22;
$L__BB5_2:
	ret;

}
	// .globl	_Z8vec_log2PKfPfi
.visible .entry _Z8vec_log2PKfPfi(
	.param .u64 .ptr .align 1 _Z8vec_log2PKfPfi_param_0,
	.param .u64 .ptr .align 1 _Z8vec_log2PKfPfi_param_1,
	.param .u32 _Z8vec_log2PKfPfi_param_2
)
{
	.reg .pred 	%p<5>;
	.reg .b32 	%r<10>;
	.reg .b32 	%f<25>;
	.reg .b64 	%rd<8>;

	ld.param.u64 	%rd1, [_Z8vec_log2PKfPfi_param_0];
	ld.param.u64 	%rd2, [_Z8vec_log2PKfPfi_param_1];
	ld.param.u32 	%r2, [_Z8vec_log2PKfPfi_param_2];
	mov.u32 	%r3, %ctaid.x;
	mov.u32 	%r4, %ntid.x;
	mov.u32 	%r5, %tid.x;
	mad.lo.s32 	%r1, %r3, %r4, %r5;
	setp.ge.s32 	%p1, %r1, %r2;
	@%p1 bra 	$L__BB6_2;
	cvta.to.global.u64 	%rd3, %rd1;
	cvta.to.global.u64 	%rd4, %rd2;
	mul.wide.s32 	%rd5, %r1, 4;
	add.s64 	%rd6, %rd3, %rd5;
	ld.global.f32 	%f1, [%rd6];
	setp.lt.f32 	%p2, %f1, 0f00800000;
	mul.f32 	%f2, %f1, 0f4B000000;
	selp.f32 	%f3, %f2, %f1, %p2;
	selp.f32 	%f4, 0fC1B80000, 0f00000000, %p2;
	mov.b32 	%r6, %f3;
	add.s32 	%r7, %r6, -1060439283;
	and.b32  	%r8, %r7, -8388608;
	sub.s32 	%r9, %r6, %r8;
	mov.b32 	%f5, %r9;
	cvt.rn.f32.s32 	%f6, %r8;
	fma.rn.f32 	%f7, %f6, 0f34000000, %f4;
	add.f32 	%f8, %f5, 0fBF800000;
	fma.rn.f32 	%f9, %f8, 0f3DC6B27F, 0fBE2C7F30;
	fma.rn.f32 	%f10, %f9, %f8, 0f3E2FCF2A;
	fma.rn.f32 	%f11, %f10, %f8, 0fBE374E43;
	fma.rn.f32 	%f12, %f11, %f8, 0f3E520BF4;
	fma.rn.f32 	%f13, %f12, %f8, 0fBE763C8B;
	fma.rn.f32 	%f14, %f13, %f8, 0f3E93BF99;
	fma.rn.f32 	%f15, %f14, %f8, 0fBEB8AA49;
	fma.rn.f32 	%f16, %f15, %f8, 0f3EF6384A;
	fma.rn.f32 	%f17, %f16, %f8, 0fBF38AA3B;
	mul.f32 	%f18, %f8, %f17;
	mul.f32 	%f19, %f8, %f18;
	fma.rn.f32 	%f20, %f8, 0f3FB8AA3B, %f19;
	add.f32 	%f21, %f7, %f20;
	setp.gt.u32 	%p3, %r6, 2139095039;
	fma.rn.f32 	%f22, %f3, 0f7F800000, 0f7F800000;
	selp.f32 	%f23, %f22, %f21, %p3;
	setp.eq.f32 	%p4, %f3, 0f00000000;
	selp.f32 	%f24, 0fFF800000, %f23, %p4;
	add.s64 	%rd7, %rd4, %rd5;
	st.global.f32 	[%rd7], %f24;
$L__BB6_2:
	ret;

}
	// .globl	_Z10tensor_divPfS_S_i
.visible .entry _Z10tensor_divPfS_S_i(
	.param .u64 .ptr .align 1 _Z10tensor_divPfS_S_i_param_0,
	.param .u64 .ptr .align 1 _Z10tensor_divPfS_S_i_param_1,
	.param .u64 .ptr .align 1 _Z10tensor_divPfS_S_i_param_2,
	.param .u32 _Z10tensor_divPfS_S_i_param_3
)
{
	.reg .pred 	%p<2>;
	.reg .b32 	%r<6>;
	.reg .b32 	%f<4>;
	.reg .b64 	%rd<11>;

	ld.param.u64 	%rd1, [_Z10tensor_divPfS_S_i_param_0];
	ld.param.u64 	%rd2, [_Z10tensor_divPfS_S_i_param_1];
	ld.param.u64 	%rd3, [_Z10tensor_divPfS_S_i_param_2];
	ld.param.u32 	%r2, [_Z10tensor_divPfS_S_i_param_3];
	mov.u32 	%r3, %ctaid.x;
	mov.u32 	%r4, %ntid.x;
	mov.u32 	%r5, %tid.x;
	mad.lo.s32 	%r1, %r3, %r4, %r5;
	setp.ge.s32 	%p1, %r1, %r2;
	@%p1 bra 	$L__BB7_2;
	cvta.to.global.u64 	%rd4, %rd2;
	cvta.to.global.u64 	%rd5, %rd1;
	cvta.to.global.u64 	%rd6, %rd3;
	mul.wide.s32 	%rd7, %r1, 4;
	add.s64 	%rd8, %rd4, %rd7;
	ld.global.f32 	%f1, [%rd8];
	add.s64 	%rd9, %rd5, %rd7;
	ld.global.f32 	%f2, [%rd9];
	div.rn.f32 	%f3, %f1, %f2;
	add.s64 	%rd10, %rd6, %rd7;
	st.global.f32 	[%rd10], %f3;
$L__BB7_2:
	ret;

}
	// .globl	_Z11tensor_clipPfS_ffi
.visible .entry _Z11tensor_clipPfS_ffi(
	.param .u64 .ptr .align 1 _Z11tensor_clipPfS_ffi_param_0,
	.param .u64 .ptr .align 1 _Z11tensor_clipPfS_ffi_param_1,
	.param .f32 _Z11tensor_clipPfS_ffi_param_2,
	.param .f32 _Z11tensor_clipPfS_ffi_param_3,
	.param .u32 _Z11tensor_clipPfS_ffi_param_4
)
{
	.reg .pred 	%p<4>;
	.reg .b32 	%r<6>;
	.reg .b32 	%f<4>;
	.reg .b64 	%rd<13>;

	ld.param.u64 	%rd2, [_Z11tensor_clipPfS_ffi_param_0];
	ld.param.u64 	%rd3, [_Z11tensor_clipPfS_ffi_param_1];
	ld.param.f32 	%f2, [_Z11tensor_clipPfS_ffi_param_2];
	ld.param.f32 	%f3, [_Z11tensor_clipPfS_ffi_param_3];
	ld.param.u32 	%r2, [_Z11tensor_clipPfS_ffi_param_4];
	cvta.to.global.u64 	%rd1, %rd3;
	mov.u32 	%r3, %ctaid.x;
	mov.u32 	%r4, %ntid.x;
	mov.u32 	%r5, %tid.x;
	mad.lo.s32 	%r1, %r3, %r4, %r5;
	setp.ge.s32 	%p1, %r1, %r2;
	@%p1 bra 	$L__BB8_6;
	cvta.to.global.u64 	%rd4, %rd2;
	mul.wide.s32 	%rd5, %r1, 4;
	add.s64 	%rd6, %rd4, %rd5;
	ld.global.f32 	%f1, [%rd6];
	setp.leu.f32 	%p2, %f1, %f3;
	@%p2 bra 	$L__BB8_3;
	add.s64 	%rd12, %rd1, %rd5;
	st.global.f32 	[%rd12], %f3;
	bra.uni 	$L__BB8_6;
$L__BB8_3:
	setp.geu.f32 	%p3, %f1, %f2;
	@%p3 bra 	$L__BB8_5;
	add.s64 	%rd10, %rd1, %rd5;
	st.global.f32 	[%rd10], %f2;
	bra.uni 	$L__BB8_6;
$L__BB8_5:
	add.s64 	%rd8, %rd1, %rd5;
	st.global.f32 	[%rd8], %f1;
$L__BB8_6:
	ret;

}


// ===== COMPILED SASS (sm_100) =====

	.target	sm_100

	.elftype	@"ET_EXEC"


//--------------------- .note.nv.tkinfo           --------------------------
	.section	.note.nv.tkinfo,"",@"SHT_NOTE"
	.sectionflags	@"SHF_NOTE_NV_TKINFO"
	.tkinfo
        /*0018*/ 	.word	0x00000002
        /*0030*/ 	.string	""
        /*0030*/ 	.string	"ptxas"
        /*0030*/ 	.string	"Cuda compilation tools, release 13.0, V13.0.88"
        /*0030*/ 	.string	"Build cuda_13.0.r13.0/compiler.36424714_0"
        /*0030*/ 	.string	"-arch sm_100 -m 64 "



//--------------------- .note.nv.cuinfo           --------------------------
	.section	.note.nv.cuinfo,"",@"SHT_NOTE"
	.sectionflags	@"SHF_NOTE_NV_CUINFO"
        /*0018*/ 	.short	0x0002
        /*001a*/ 	.short	0x0064
        /*001c*/ 	.short	0x0082
	.zero		2


//--------------------- .nv.info                  --------------------------
	.section	.nv.info,"",@"SHT_CUDA_INFO"
	.align	4


	//----- nvinfo : EIATTR_REGCOUNT
	.align		4
        /*0000*/ 	.byte	0x04, 0x2f
        /*0002*/ 	.short	(.L_1 - .L_0)
	.align		4
.L_0:
        /*0004*/ 	.word	index@(_Z18set_to_zero_kernelPfi)
        /*0008*/ 	.word	0x00000008


	//----- nvinfo : EIATTR_FRAME_SIZE
	.align		4
.L_1:
        /*000c*/ 	.byte	0x04, 0x11
        /*000e*/ 	.short	(.L_3 - .L_2)
	.align		4
.L_2:
        /*0010*/ 	.word	index@(_Z18set_to_zero_kernelPfi)
        /*0014*/ 	.word	0x00000000


	//----- nvinfo : EIATTR_REGCOUNT
	.align		4
.L_3:
        /*0018*/ 	.byte	0x04, 0x2f
        /*001a*/ 	.short	(.L_5 - .L_4)
	.align		4
.L_4:
        /*001c*/ 	.word	index@(_Z17set_to_one_kernelPfi)
        /*0020*/ 	.word	0x0000000a


	//----- nvinfo : EIATTR_FRAME_SIZE
	.align		4
.L_5:
        /*0024*/ 	.byte	0x04, 0x11
        /*0026*/ 	.short	(.L_7 - .L_6)
	.align		4
.L_6:
        /*0028*/ 	.word	index@(_Z17set_to_one_kernelPfi)
        /*002c*/ 	.word	0x00000000


	//----- nvinfo : EIATTR_REGCOUNT
	.align		4
.L_7:
        /*0030*/ 	.byte	0x04, 0x2f
        /*0032*/ 	.short	(.L_9 - .L_8)
	.align		4
.L_8:
        /*0034*/ 	.word	index@(_Z23set_to_minus_inf_kernelPfi)
        /*0038*/ 	.word	0x0000000a


	//----- nvinfo : EIATTR_FRAME_SIZE
	.align		4
.L_9:
        /*003c*/ 	.byte	0x04, 0x11
        /*003e*/ 	.short	(.L_11 - .L_10)
	.align		4
.L_10:
        /*0040*/ 	.word	index@(_Z23set_to_minus_inf_kernelPfi)
        /*0044*/ 	.word	0x00000000


	//----- nvinfo : EIATTR_REGCOUNT
	.align		4
.L_11:
        /*0048*/ 	.byte	0x04, 0x2f
        /*004a*/ 	.short	(.L_13 - .L_12)
	.align		4
.L_12:
        /*004c*/ 	.word	index@(_Z18copy_tensor_kernelPfPKfi)
        /*0050*/ 	.word	0x0000000a


	//----- nvinfo : EIATTR_FRAME_SIZE
	.align		4
.L_13:
        /*0054*/ 	.byte	0x04, 0x11
        /*0056*/ 	.short	(.L_15 - .L_14)
	.align		4
.L_14:
        /*0058*/ 	.word	index@(_Z18copy_tensor_kernelPfPKfi)
        /*005c*/ 	.word	0x00000000


	//----- nvinfo : EIATTR_REGCOUNT
	.align		4
.L_15:
        /*0060*/ 	.byte	0x04, 0x2f
        /*0062*/ 	.short	(.L_17 - .L_16)
	.align		4
.L_16:
        /*0064*/ 	.word	index@(_Z17ema_tensor_kernelPfPKffi)
        /*0068*/ 	.word	0x0000000b


	//----- nvinfo : EIATTR_FRAME_SIZE
	.align		4
.L_17:
        /*006c*/ 	.byte	0x04, 0x11
        /*006e*/ 	.short	(.L_19 - .L_18)
	.align		4
.L_18:
        /*0070*/ 	.word	index@(_Z17ema_tensor_kernelPfPKffi)
        /*0074*/ 	.word	0x00000000


	//----- nvinfo : EIATTR_REGCOUNT
	.align		4
.L_19:
        /*0078*/ 	.byte	0x04, 0x2f
        /*007a*/ 	.short	(.L_21 - .L_20)
	.align		4
.L_20:
        /*007c*/ 	.word	index@(_Z7vec_logPKfPfi)
        /*0080*/ 	.word	0x0000000c


	//----- nvinfo : EIATTR_FRAME_SIZE
	.align		4
.L_21:
        /*0084*/ 	.byte	0x04, 0x11
        /*0086*/ 	.short	(.L_23 - .L_22)
	.align		4
.L_22:
        /*0088*/ 	.word	index@(_Z7vec_logPKfPfi)
        /*008c*/ 	.word	0x00000000


	//----- nvinfo : EIATTR_REGCOUNT
	.align		4
.L_23:
        /*0090*/ 	.byte	0x04, 0x2f
        /*0092*/ 	.short	(.L_25 - .L_24)
	.align		4
.L_24:
        /*0094*/ 	.word	index@(_Z8vec_log2PKfPfi)
        /*0098*/ 	.word	0x0000000c


	//----- nvinfo : EIATTR_FRAME_SIZE
	.align		4
.L_25:
        /*009c*/ 	.byte	0x04, 0x11
        /*009e*/ 	.short	(.L_27 - .L_26)
	.align		4
.L_26:
        /*00a0*/ 	.word	index@(_Z8vec_log2PKfPfi)
        /*00a4*/ 	.word	0x00000000


	//----- nvinfo : EIATTR_REGCOUNT
	.align		4
.L_27:
        /*00a8*/ 	.byte	0x04, 0x2f
        /*00aa*/ 	.short	(.L_29 - .L_28)
	.align		4
.L_28:
        /*00ac*/ 	.word	index@(_Z10tensor_divPfS_S_i)
        /*00b0*/ 	.word	0x00000010


	//----- nvinfo : EIATTR_FRAME_SIZE
	.align		4
.L_29:
        /*00b4*/ 	.byte	0x04, 0x11
        /*00b6*/ 	.short	(.L_31 - .L_30)
	.align		4
.L_30:
        /*00b8*/ 	.word	index@($__internal_0_$__cuda_sm3x_div_rn_noftz_f32_slowpath)
        /*00bc*/ 	.word	0x00000000


	//----- nvinfo : EIATTR_FRAME_SIZE
	.align		4
.L_31:
        /*00c0*/ 	.byte	0x04, 0x11
        /*00c2*/ 	.short	(.L_33 - .L_32)
	.align		4
.L_32:
        /*00c4*/ 	.word	index@(_Z10tensor_divPfS_S_i)
        /*00c8*/ 	.word	0x00000000


	//----- nvinfo : EIATTR_REGCOUNT
	.align		4
.L_33:
        /*00cc*/ 	.byte	0x04, 0x2f
        /*00ce*/ 	.short	(.L_35 - .L_34)
	.align		4
.L_34:
        /*00d0*/ 	.word	index@(_Z11tensor_clipPfS_ffi)
        /*00d4*/ 	.word	0x0000000c


	//----- nvinfo : EIATTR_FRAME_SIZE
	.align		4
.L_35:
        /*00d8*/ 	.byte	0x04, 0x11
        /*00da*/ 	.short	(.L_37 - .L_36)
	.align		4
.L_36:
        /*00dc*/ 	.word	index@(_Z11tensor_clipPfS_ffi)
        /*00e0*/ 	.word	0x00000000


	//----- nvinfo : EIATTR_MIN_STACK_SIZE
	.align		4
.L_37:
        /*00e4*/ 	.byte	0x04, 0x12
        /*00e6*/ 	.short	(.L_39 - .L_38)
	.align		4
.L_38:
        /*00e8*/ 	.word	index@(_Z11tensor_clipPfS_ffi)
        /*00ec*/ 	.word	0x00000000


	//----- nvinfo : EIATTR_MIN_STACK_SIZE
	.align		4
.L_39:
        /*00f0*/ 	.byte	0x04, 0x12
        /*00f2*/ 	.short	(.L_41 - .L_40)
	.align		4
.L_40:
        /*00f4*/ 	.word	index@(_Z10tensor_divPfS_S_i)
        /*00f8*/ 	.word	0x00000000


	//----- nvinfo : EIATTR_MIN_STACK_SIZE
	.align		4
.L_41:
        /*00fc*/ 	.byte	0x04, 0x12
        /*00fe*/ 	.short	(.L_43 - .L_42)
	.align		4
.L_42:
        /*0100*/ 	.word	index@(_Z8vec_log2PKfPfi)
        /*0104*/ 	.word	0x00000000


	//----- nvinfo : EIATTR_MIN_STACK_SIZE
	.align		4
.L_43:
        /*0108*/ 	.byte	0x04, 0x12
        /*010a*/ 	.short	(.L_45 - .L_44)
	.align		4
.L_44:
        /*010c*/ 	.word	index@(_Z7vec_logPKfPfi)
        /*0110*/ 	.word	0x00000000


	//----- nvinfo : EIATTR_MIN_STACK_SIZE
	.align		4
.L_45:
        /*0114*/ 	.byte	0x04, 0x12
        /*0116*/ 	.short	(.L_47 - .L_46)
	.align		4
.L_46:
        /*0118*/ 	.word	index@(_Z17ema_tensor_kernelPfPKffi)
        /*011c*/ 	.word	0x00000000


	//----- nvinfo : EIATTR_MIN_STACK_SIZE
	.align		4
.L_47:
        /*0120*/ 	.byte	0x04, 0x12
        /*0122*/ 	.short	(.L_49 - .L_48)
	.align		4
.L_48:
        /*0124*/ 	.word	index@(_Z18copy_tensor_kernelPfPKfi)
        /*0128*/ 	.word	0x00000000


	//----- nvinfo : EIATTR_MIN_STACK_SIZE
	.align		4
.L_49:
        /*012c*/ 	.byte	0x04, 0x12
        /*012e*/ 	.short	(.L_51 - .L_50)
	.align		4
.L_50:
        /*0130*/ 	.word	index@(_Z23set_to_minus_inf_kernelPfi)
        /*0134*/ 	.word	0x00000000


	//----- nvinfo : EIATTR_MIN_STACK_SIZE
	.align		4
.L_51:
        /*0138*/ 	.byte	0x04, 0x12
        /*013a*/ 	.short	(.L_53 - .L_52)
	.align		4
.L_52:
        /*013c*/ 	.word	index@(_Z17set_to_one_kernelPfi)
        /*0140*/ 	.word	0x00000000


	//----- nvinfo : EIATTR_MIN_STACK_SIZE
	.align		4
.L_53:
        /*0144*/ 	.byte	0x04, 0x12
        /*0146*/ 	.short	(.L_55 - .L_54)
	.align		4
.L_54:
        /*0148*/ 	.word	index@(_Z18set_to_zero_kernelPfi)
        /*014c*/ 	.word	0x00000000
.L_55:


//--------------------- .nv.compat                --------------------------
	.section	.nv.compat,"",@"SHT_CUDA_COMPAT_INFO"
	.align	4
        /*0000*/ 	.byte	0x02, 0x09, 0x00, 0x00, 0x02, 0x02, 0x01, 0x00, 0x02, 0x05, 0x05, 0x00, 0x03, 0x07, 0x01, 0x01
        /*0010*/ 	.byte	0x02, 0x03, 0x00, 0x00, 0x02, 0x06, 0x01, 0x00, 0x04, 0x0b, 0x08, 0x00, 0x01, 0x00, 0x00, 0x00
        /*0020*/ 	.byte	0x00, 0x00, 0x00, 0x00


//--------------------- .nv.info._Z11tensor_clipPfS_ffi --------------------------
	.section	.nv.info._Z11tensor_clipPfS_ffi,"",@"SHT_CUDA_INFO"
	.sectionflags	@""
	.align	4


	//----- nvinfo : EIATTR_CUDA_API_VERSION
	.align		4
        /*0000*/ 	.byte	0x04, 0x37
        /*0002*/ 	.short	(.L_57 - .L_56)
.L_56:
        /*0004*/ 	.word	0x00000082


	//----- nvinfo : EIATTR_KPARAM_INFO
	.align		4
.L_57:
        /*0008*/ 	.byte	0x04, 0x17
        /*000a*/ 	.short	(.L_59 - .L_58)
.L_58:
        /*000c*/ 	.word	0x00000000
        /*0010*/ 	.short	0x0004
        /*0012*/ 	.short	0x0018
        /*0014*/ 	.byte	0x00, 0xf0, 0x11, 0x00


	//----- nvinfo : EIATTR_KPARAM_INFO
	.align		4
.L_59:
        /*0018*/ 	.byte	0x04, 0x17
        /*001a*/ 	.short	(.L_61 - .L_60)
.L_60:
        /*001c*/ 	.word	0x00000000
        /*0020*/ 	.short	0x0003
        /*0022*/ 	.short	0x0014
        /*0024*/ 	.byte	0x00, 0xf0, 0x11, 0x00


	//----- nvinfo : EIATTR_KPARAM_INFO
	.align		4
.L_61:
        /*0028*/ 	.byte	0x04, 0x17
        /*002a*/ 	.short	(.L_63 - .L_62)
.L_62:
        /*002c*/ 	.word	0x00000000
        /*0030*/ 	.short	0x0002
        /*0032*/ 	.short	0x0010
        /*0034*/ 	.byte	0x00, 0xf0, 0x11, 0x00


	//----- nvinfo : EIATTR_KPARAM_INFO
	.align		4
.L_63:
        /*0038*/ 	.byte	0x04, 0x17
        /*003a*/ 	.short	(.L_65 - .L_64)
.L_64:
        /*003c*/ 	.word	0x00000000
        /*0040*/ 	.short	0x0001
        /*0042*/ 	.short	0x0008
        /*0044*/ 	.byte	0x00, 0xf5, 0x21, 0x00


	//----- nvinfo : EIATTR_KPARAM_INFO
	.align		4
.L_65:
        /*0048*/ 	.byte	0x04, 0x17
        /*004a*/ 	.short	(.L_67 - .L_66)
.L_66:
        /*004c*/ 	.word	0x00000000
        /*0050*/ 	.short	0x0000
        /*0052*/ 	.short	0x0000
        /*0054*/ 	.byte	0x00, 0xf5, 0x21, 0x00


	//----- nvinfo : EIATTR_SPARSE_MMA_MASK
	.align		4
.L_67:
        /*0058*/ 	.byte	0x03, 0x50
        /*005a*/ 	.short	0x0000


	//----- nvinfo : EIATTR_MAXREG_COUNT
	.align		4
        /*005c*/ 	.byte	0x03, 0x1b
        /*005e*/ 	.short	0x00ff


	//----- nvinfo : EIATTR_MERCURY_ISA_VERSION
	.align		4
        /*0060*/ 	.byte	0x03, 0x5f
        /*0062*/ 	.short	0x0101


	//----- nvinfo : EIATTR_VRC_CTA_INIT_COUNT
	.align		4
        /*0064*/ 	.byte	0x02, 0x4a
	.zero		1
	.zero		1


	//----- nvinfo : EIATTR_EXIT_INSTR_OFFSETS
	.align		4
        /*0068*/ 	.byte	0x04, 0x1c
        /*006a*/ 	.short	(.L_69 - .L_68)


	//   ....[0]....
.L_68:
        /*006c*/ 	.word	0x00000070


	//   ....[1]....
        /*0070*/ 	.word	0x00000110


	//   ....[2]....
        /*0074*/ 	.word	0x00000170


	//   ....[3]....
        /*0078*/ 	.word	0x000001b0


	//----- nvinfo : EIATTR_CBANK_PARAM_SIZE
	.align		4
.L_69:
        /*007c*/ 	.byte	0x03, 0x19
        /*007e*/ 	.short	0x001c


	//----- nvinfo : EIATTR_PARAM_CBANK
	.align		4
        /*0080*/ 	.byte	0x04, 0x0a
        /*0082*/ 	.short	(.L_71 - .L_70)
	.align		4
.L_70:
        /*0084*/ 	.word	index@(.nv.constant0._Z11tensor_clipPfS_ffi)
        /*0088*/ 	.short	0x0380
        /*008a*/ 	.short	0x001c


	//----- nvinfo : EIATTR_SW_WAR
	.align		4
.L_71:
        /*008c*/ 	.byte	0x04, 0x36
        /*008e*/ 	.short	(.L_73 - .L_72)
.L_72:
        /*0090*/ 	.word	0x00000008
.L_73:


//--------------------- .nv.info._Z10tensor_divPfS_S_i --------------------------
	.section	.nv.info._Z10tensor_divPfS_S_i,"",@"SHT_CUDA_INFO"
	.sectionflags	@""
	.align	4


	//----- nvinfo : EIATTR_CUDA_API_VERSION
	.align		4
        /*0000*/ 	.byte	0x04, 0x37
        /*0002*/ 	.short	(.L_75 - .L_74)
.L_74:
        /*0004*/ 	.word	0x00000082


	//----- nvinfo : EIATTR_KPARAM_INFO
	.align		4
.L_75:
        /*0008*/ 	.byte	0x04, 0x17
        /*000a*/ 	.short	(.L_77 - .L_76)
.L_76:
        /*000c*/ 	.word	0x00000000
        /*0010*/ 	.short	0x0003
        /*0012*/ 	.short	0x0018
        /*0014*/ 	.byte	0x00, 0xf0, 0x11, 0x00


	//----- nvinfo : EIATTR_KPARAM_INFO
	.align		4
.L_77:
        /*0018*/ 	.byte	0x04, 0x17
        /*001a*/ 	.short	(.L_79 - .L_78)
.L_78:
        /*001c*/ 	.word	0x00000000
        /*0020*/ 	.short	0x0002
        /*0022*/ 	.short	0x0010
        /*0024*/ 	.byte	0x00, 0xf5, 0x21, 0x00


	//----- nvinfo : EIATTR_KPARAM_INFO
	.align		4
.L_79:
        /*0028*/ 	.byte	0x04, 0x17
        /*002a*/ 	.short	(.L_81 - .L_80)
.L_80:
        /*002c*/ 	.word	0x00000000
        /*0030*/ 	.short	0x0001
        /*0032*/ 	.short	0x0008
        /*0034*/ 	.byte	0x00, 0xf5, 0x21, 0x00


	//----- nvinfo : EIATTR_KPARAM_INFO
	.align		4
.L_81:
        /*0038*/ 	.byte	0x04, 0x17
        /*003a*/ 	.short	(.L_83 - .L_82)
.L_82:
        /*003c*/ 	.word	0x00000000
        /*0040*/ 	.short	0x0000
        /*0042*/ 	.short	0x0000
        /*0044*/ 	.byte	0x00, 0xf5, 0x21, 0x00


	//----- nvinfo : EIATTR_SPARSE_MMA_MASK
	.align		4
.L_83:
        /*0048*/ 	.byte	0x03, 0x50
        /*004a*/ 	.short	0x0000


	//----- nvinfo : EIATTR_MAXREG_COUNT
	.align		4
        /*004c*/ 	.byte	0x03, 0x1b
        /*004e*/ 	.short	0x00ff


	//----- nvinfo : EIATTR_MERCURY_ISA_VERSION
	.align		4
        /*0050*/ 	.byte	0x03, 0x5f
        /*0052*/ 	.short	0x0101


	//----- nvinfo : EIATTR_VRC_CTA_INIT_COUNT
	.align		4
        /*0054*/ 	.byte	0x02, 0x4a
	.zero		1
	.zero		1


	//----- nvinfo : EIATTR_EXIT_INSTR_OFFSETS
	.align		4
        /*0058*/ 	.byte	0x04, 0x1c
        /*005a*/ 	.short	(.L_85 - .L_84)


	//   ....[0]....
.L_84:
        /*005c*/ 	.word	0x00000070


	//   ....[1]....
        /*0060*/ 	.word	0x000001f0


	//----- nvinfo : EIATTR_CRS_STACK_SIZE
	.align		4
.L_85:
        /*0064*/ 	.byte	0x04, 0x1e
        /*0066*/ 	.short	(.L_87 - .L_86)
.L_86:
        /*0068*/ 	.word	0x00000000


	//----- nvinfo : EIATTR_CBANK_PARAM_SIZE
	.align		4
.L_87:
        /*006c*/ 	.byte	0x03, 0x19
        /*006e*/ 	.short	0x001c


	//----- nvinfo : EIATTR_PARAM_CBANK
	.align		4
        /*0070*/ 	.byte	0x04, 0x0a
        /*0072*/ 	.short	(.L_89 - .L_88)
	.align		4
.L_88:
        /*0074*/ 	.word	index@(.nv.constant0._Z10tensor_divPfS_S_i)
        /*0078*/ 	.short	0x0380
        /*007a*/ 	.short	0x001c


	//----- nvinfo : EIATTR_SW_WAR
	.align		4
.L_89:
        /*007c*/ 	.byte	0x04, 0x36
        /*007e*/ 	.short	(.L_91 - .L_90)
.L_90:
        /*0080*/ 	.word	0x00000008
.L_91:


//--------------------- .nv.info._Z8vec_log2PKfPfi --------------------------
	.section	.nv.info._Z8vec_log2PKfPfi,"",@"SHT_CUDA_INFO"
	.sectionflags	@""
	.align	4


	//----- nvinfo : EIATTR_CUDA_API_VERSION
	.align		4
        /*0000*/ 	.byte	0x04, 0x37
        /*0002*/ 	.short	(.L_93 - .L_92)
.L_92:
        /*0004*/ 	.word	0x00000082


	//----- nvinfo : EIATTR_KPARAM_INFO
	.align		4
.L_93:
        /*0008*/ 	.byte	0x04, 0x17
        /*000a*/ 	.short	(.L_95 - .L_94)
.L_94:
        /*000c*/ 	.word	0x00000000
        /*0010*/ 	.short	0x0002
        /*0012*/ 	.short	0x0010
        /*0014*/ 	.byte	0x00, 0xf0, 0x11, 0x00


	//----- nvinfo : EIATTR_KPARAM_INFO
	.align		4
.L_95:
        /*0018*/ 	.byte	0x04, 0x17
        /*001a*/ 	.short	(.L_97 - .L_96)
.L_96:
        /*001c*/ 	.word	0x00000000
        /*0020*/ 	.short	0x0001
        /*0022*/ 	.short	0x0008
        /*0024*/ 	.byte	0x00, 0xf5, 0x21, 0x00


	//----- nvinfo : EIATTR_KPARAM_INFO
	.align		4
.L_97:
        /*0028*/ 	.byte	0x04, 0x17
        /*002a*/ 	.short	(.L_99 - .L_98)
.L_98:
        /*002c*/ 	.word	0x00000000
        /*0030*/ 	.short	0x0000
        /*0032*/ 	.short	0x0000
        /*0034*/ 	.byte	0x00, 0xf5, 0x21, 0x00


	//----- nvinfo : EIATTR_SPARSE_MMA_MASK
	.align		4
.L_99:
        /*0038*/ 	.byte	0x03, 0x50
        /*003a*/ 	.short	0x0000


	//----- nvinfo : EIATTR_MAXREG_COUNT
	.align		4
        /*003c*/ 	.byte	0x03, 0x1b
        /*003e*/ 	.short	0x00ff


	//----- nvinfo : EIATTR_MERCURY_ISA_VERSION
	.align		4
        /*0040*/ 	.byte	0x03, 0x5f
        /*0042*/ 	.short	0x0101


	//----- nvinfo : EIATTR_VRC_CTA_INIT_COUNT
	.align		4
        /*0044*/ 	.byte	0x02, 0x4a
	.zero		1
	.zero		1


	//----- nvinfo : EIATTR_EXIT_INSTR_OFFSETS
	.align		4
        /*0048*/ 	.byte	0x04, 0x1c
        /*004a*/ 	.short	(.L_101 - .L_100)


	//   ....[0]....
.L_100:
        /*004c*/ 	.word	0x00000070


	//   ....[1]....
        /*0050*/ 	.word	0x000002b0


	//----- nvinfo : EIATTR_CBANK_PARAM_SIZE
	.align		4
.L_101:
        /*0054*/ 	.byte	0x03, 0x19
        /*0056*/ 	.short	0x0014


	//----- nvinfo : EIATTR_PARAM_CBANK
	.align		4
        /*0058*/ 	.byte	0x04, 0x0a
        /*005a*/ 	.short	(.L_103 - .L_102)
	.align		4
.L_102:
        /*005c*/ 	.word	index@(.nv.constant0._Z8vec_log2PKfPfi)
        /*0060*/ 	.short	0x0380
        /*0062*/ 	.short	0x0014


	//----- nvinfo : EIATTR_SW_WAR
	.align		4
.L_103:
        /*0064*/ 	.byte	0x04, 0x36
        /*0066*/ 	.short	(.L_105 - .L_104)
.L_104:
        /*0068*/ 	.word	0x00000008
.L_105:


//--------------------- .nv.info._Z7vec_logPKfPfi --------------------------
	.section	.nv.info._Z7vec_logPKfPfi,"",@"SHT_CUDA_INFO"
	.sectionflags	@""
	.align	4


	//----- nvinfo : EIATTR_CUDA_API_VERSION
	.align		4
        /*0000*/ 	.byte	0x04, 0x37
        /*0002*/ 	.short	(.L_107 - .L_106)
.L_106:
        /*0004*/ 	.word	0x00000082


	//----- nvinfo : EIATTR_KPARAM_INFO
	.align		4
.L_107:
        /*0008*/ 	.byte	0x04, 0x17
        /*000a*/ 	.short	(.L_109 - .L_108)
.L_108:
        /*000c*/ 	.word	0x00000000
        /*0010*/ 	.short	0x0002
        /*0012*/ 	.short	0x0010
        /*0014*/ 	.byte	0x00, 0xf0, 0x11, 0x00


	//----- nvinfo : EIATTR_KPARAM_INFO
	.align		4
.L_109:
        /*0018*/ 	.byte	0x04, 0x17
        /*001a*/ 	.short	(.L_111 - .L_110)
.L_110:
        /*001c*/ 	.word	0x00000000
        /*0020*/ 	.short	0x0001
        /*0022*/ 	.short	0x0008
        /*0024*/ 	.byte	0x00, 0xf5, 0x21, 0x00


	//----- nvinfo : EIATTR_KPARAM_INFO
	.align		4
.L_111:
        /*0028*/ 	.byte	0x04, 0x17
        /*002a*/ 	.short	(.L_113 - .L_112)
.L_112:
        /*002c*/ 	.word	0x00000000
        /*0030*/ 	.short	0x0000
        /*0032*/ 	.short	0x0000
        /*0034*/ 	.byte	0x00, 0xf5, 0x21, 0x00


	//----- nvinfo : EIATTR_SPARSE_MMA_MASK
	.align		4
.L_113:
        /*0038*/ 	.byte	0x03, 0x50
        /*003a*/ 	.short	0x0000


	//----- nvinfo : EIATTR_MAXREG_COUNT
	.align		4
        /*003c*/ 	.byte	0x03, 0x1b
        /*003e*/ 	.short	0x00ff


	//----- nvinfo : EIATTR_MERCURY_ISA_VERSION
	.align		4
        /*0040*/ 	.byte	0x03, 0x5f
        /*0042*/ 	.short	0x0101


	//----- nvinfo : EIATTR_VRC_CTA_INIT_COUNT
	.align		4
        /*0044*/ 	.byte	0x02, 0x4a
	.zero		1
	.zero		1


	//----- nvinfo : EIATTR_EXIT_INSTR_OFFSETS
	.align		4
        /*0048*/ 	.byte	0x04, 0x1c
        /*004a*/ 	.short	(.L_115 - .L_114)


	//   ....[0]....
.L_114:
        /*004c*/ 	.word	0x00000070


	//   ....[1]....
        /*0050*/ 	.word	0x00000290


	//----- nvinfo : EIATTR_CBANK_PARAM_SIZE
	.align		4
.L_115:
        /*0054*/ 	.byte	0x03, 0x19
        /*0056*/ 	.short	0x0014


	//----- nvinfo : EIATTR_PARAM_CBANK
	.align		4
        /*0058*/ 	.byte	0x04, 0x0a
        /*005a*/ 	.short	(.L_117 - .L_116)
	.align		4
.L_116:
        /*005c*/ 	.word	index@(.nv.constant0._Z7vec_logPKfPfi)
        /*0060*/ 	.short	0x0380
        /*0062*/ 	.short	0x0014


	//----- nvinfo : EIATTR_SW_WAR
	.align		4
.L_117:
        /*0064*/ 	.byte	0x04, 0x36
        /*0066*/ 	.short	(.L_119 - .L_118)
.L_118:
        /*0068*/ 	.word	0x00000008
.L_119:


//--------------------- .nv.info._Z17ema_tensor_kernelPfPKffi --------------------------
	.section	.nv.info._Z17ema_tensor_kernelPfPKffi,"",@"SHT_CUDA_INFO"
	.sectionflags	@""
	.align	4


	//----- nvinfo : EIATTR_CUDA_API_VERSION
	.align		4
        /*0000*/ 	.byte	0x04, 0x37
        /*0002*/ 	.short	(.L_121 - .L_120)
.L_120:
        /*0004*/ 	.word	0x00000082


	//----- nvinfo : EIATTR_KPARAM_INFO
	.align		4
.L_121:
        /*0008*/ 	.byte	0x04, 0x17
        /*000a*/ 	.short	(.L_123 - .L_122)
.L_122:
        /*000c*/ 	.word	0x00000000
        /*0010*/ 	.short	0x0003
        /*0012*/ 	.short	0x0014
        /*0014*/ 	.byte	0x00, 0xf0, 0x11, 0x00


	//----- nvinfo : EIATTR_KPARAM_INFO
	.align		4
.L_123:
        /*0018*/ 	.byte	0x04, 0x17
        /*001a*/ 	.short	(.L_125 - .L_124)
.L_124:
        /*001c*/ 	.word	0x00000000
        /*0020*/ 	.short	0x0002
        /*0022*/ 	.short	0x0010
        /*0024*/ 	.byte	0x00, 0xf0, 0x11, 0x00


	//----- nvinfo : EIATTR_KPARAM_INFO
	.align		4
.L_125:
        /*0028*/ 	.byte	0x04, 0x17
        /*002a*/ 	.short	(.L_127 - .L_126)
.L_126:
        /*002c*/ 	.word	0x00000000
        /*0030*/ 	.short	0x0001
        /*0032*/ 	.short	0x0008
        /*0034*/ 	.byte	0x00, 0xf5, 0x21, 0x00


	//----- nvinfo : EIATTR_KPARAM_INFO
	.align		4
.L_127:
        /*0038*/ 	.byte	0x04, 0x17
        /*003a*/ 	.short	(.L_129 - .L_128)
.L_128:
        /*003c*/ 	.word	0x00000000
        /*0040*/ 	.short	0x0000
        /*0042*/ 	.short	0x0000
        /*0044*/ 	.byte	0x00, 0xf5, 0x21, 0x00


	//----- nvinfo : EIATTR_SPARSE_MMA_MASK
	.align		4
.L_129:
        /*0048*/ 	.byte	0x03, 0x50
        /*004a*/ 	.short	0x0000


	//----- nvinfo : EIATTR_MAXREG_COUNT
	.align		4
        /*004c*/ 	.byte	0x03, 0x1b
        /*004e*/ 	.short	0x00ff


	//----- nvinfo : EIATTR_MERCURY_ISA_VERSION
	.align		4
        /*0050*/ 	.byte	0x03, 0x5f
        /*0052*/ 	.short	0x0101


	//----- nvinfo : EIATTR_VRC_CTA_INIT_COUNT
	.align		4
        /*0054*/ 	.byte	0x02, 0x4a
	.zero		1
	.zero		1


	//----- nvinfo : EIATTR_EXIT_INSTR_OFFSETS
	.align		4
        /*0058*/ 	.byte	0x04, 0x1c
        /*005a*/ 	.short	(.L_131 - .L_130)


	//   ....[0]....
.L_130:
        /*005c*/ 	.word	0x00000070


	//   ....[1]....
        /*0060*/ 	.word	0x00000140


	//----- nvinfo : EIATTR_CBANK_PARAM_SIZE
	.align		4
.L_131:
        /*0064*/ 	.byte	0x03, 0x19
        /*0066*/ 	.short	0x0018


	//----- nvinfo : EIATTR_PARAM_CBANK
	.align		4
        /*0068*/ 	.byte	0x04, 0x0a
        /*006a*/ 	.short	(.L_133 - .L_132)
	.align		4
.L_132:
        /*006c*/ 	.word	index@(.nv.constant0._Z17ema_tensor_kernelPfPKffi)
        /*0070*/ 	.short	0x0380
        /*0072*/ 	.short	0x0018


	//----- nvinfo : EIATTR_SW_WAR
	.align		4
.L_133:
        /*0074*/ 	.byte	0x04, 0x36
        /*0076*/ 	.short	(.L_135 - .L_134)
.L_134:
        /*0078*/ 	.word	0x00000008
.L_135:


//--------------------- .nv.info._Z18copy_tensor_kernelPfPKfi --------------------------
	.section	.nv.info._Z18copy_tensor_kernelPfPKfi,"",@"SHT_CUDA_INFO"
	.sectionflags	@""
	.align	4


	//----- nvinfo : EIATTR_CUDA_API_VERSION
	.align		4
        /*0000*/ 	.byte	0x04, 0x37
        /*0002*/ 	.short	(.L_137 - .L_136)
.L_136:
        /*0004*/ 	.word	0x00000082


	//----- nvinfo : EIATTR_KPARAM_INFO
	.align		4
.L_137:
        /*0008*/ 	.byte	0x04, 0x17
        /*000a*/ 	.short	(.L_139 - .L_138)
.L_138:
        /*000c*/ 	.word	0x00000000
        /*0010*/ 	.short	0x0002
        /*0012*/ 	.short	0x0010
        /*0014*/ 	.byte	0x00, 0xf0, 0x11, 0x00


	//----- nvinfo : EIATTR_KPARAM_INFO
	.align		4
.L_139:
        /*0018*/ 	.byte	0x04, 0x17
        /*001a*/ 	.short	(.L_141 - .L_140)
.L_140:
        /*001c*/ 	.word	0x00000000
        /*0020*/ 	.short	0x0001
        /*0022*/ 	.short	0x0008
        /*0024*/ 	.byte	0x00, 0xf5, 0x21, 0x00


	//----- nvinfo : EIATTR_KPARAM_INFO
	.align		4
.L_141:
        /*0028*/ 	.byte	0x04, 0x17
        /*002a*/ 	.short	(.L_143 - .L_142)
.L_142:
        /*002c*/ 	.word	0x00000000
        /*0030*/ 	.short	0x0000
        /*0032*/ 	.short	0x0000
        /*0034*/ 	.byte	0x00, 0xf5, 0x21, 0x00


	//----- nvinfo : EIATTR_SPARSE_MMA_MASK
	.align		4
.L_143:
        /*0038*/ 	.byte	0x03, 0x50
        /*003a*/ 	.short	0x0000


	//----- nvinfo : EIATTR_MAXREG_COUNT
	.align		4
        /*003c*/ 	.byte	0x03, 0x1b
        /*003e*/ 	.short	0x00ff


	//----- nvinfo : EIATTR_MERCURY_ISA_VERSION
	.align		4
        /*0040*/ 	.byte	0x03, 0x5f
        /*0042*/ 	.short	0x0101


	//----- nvinfo : EIATTR_VRC_CTA_INIT_COUNT
	.align		4
        /*0044*/ 	.byte	0x02, 0x4a
	.zero		1
	.zero		1


	//----- nvinfo : EIATTR_EXIT_INSTR_OFFSETS
	.align		4
        /*0048*/ 	.byte	0x04, 0x1c
        /*004a*/ 	.short	(.L_145 - .L_144)


	//   ....[0]....
.L_144:
        /*004c*/ 	.word	0x00000070


	//   ....[1]....
        /*0050*/ 	.word	0x000000f0


	//----- nvinfo : EIATTR_CBANK_PARAM_SIZE
	.align		4
.L_145:
        /*0054*/ 	.byte	0x03, 0x19
        /*0056*/ 	.short	0x0014


	//----- nvinfo : EIATTR_PARAM_CBANK
	.align		4
        /*0058*/ 	.byte	0x04, 0x0a
        /*005a*/ 	.short	(.L_147 - .L_146)
	.align		4
.L_146:
        /*005c*/ 	.word	index@(.nv.constant0._Z18copy_tensor_kernelPfPKfi)
        /*0060*/ 	.short	0x0380
        /*0062*/ 	.short	0x0014


	//----- nvinfo : EIATTR_SW_WAR
	.align		4
.L_147:
        /*0064*/ 	.byte	0x04, 0x36
        /*0066*/ 	.short	(.L_149 - .L_148)
.L_148:
        /*0068*/ 	.word	0x00000008
.L_149:


//--------------------- .nv.info._Z23set_to_minus_inf_kernelPfi --------------------------
	.section	.nv.info._Z23set_to_minus_inf_kernelPfi,"",@"SHT_CUDA_INFO"
	.sectionflags	@""
	.align	4


	//----- nvinfo : EIATTR_CUDA_API_VERSION
	.align		4
        /*0000*/ 	.byte	0x04, 0x37
        /*0002*/ 	.short	(.L_151 - .L_150)
.L_150:
        /*0004*/ 	.word	0x00000082


	//----- nvinfo : EIATTR_KPARAM_INFO
	.align		4
.L_151:
        /*0008*/ 	.byte	0x04, 0x17
        /*000a*/ 	.short	(.L_153 - .L_152)
.L_152:
        /*000c*/ 	.word	0x00000000
        /*0010*/ 	.short	0x0001
        /*0012*/ 	.short	0x0008
        /*0014*/ 	.byte	0x00, 0xf0, 0x11, 0x00


	//----- nvinfo : EIATTR_KPARAM_INFO
	.align		4
.L_153:
        /*0018*/ 	.byte	0x04, 0x17
        /*001a*/ 	.short	(.L_155 - .L_154)
.L_154:
        /*001c*/ 	.word	0x00000000
        /*0020*/ 	.short	0x0000
        /*0022*/ 	.short	0x0000
        /*0024*/ 	.byte	0x00, 0xf5, 0x21, 0x00


	//----- nvinfo : EIATTR_SPARSE_MMA_MASK
	.align		4
.L_155:
        /*0028*/ 	.byte	0x03, 0x50
        /*002a*/ 	.short	0x0000


	//----- nvinfo : EIATTR_MAXREG_COUNT
	.align		4
        /*002c*/ 	.byte	0x03, 0x1b
        /*002e*/ 	.short	0x00ff


	//----- nvinfo : EIATTR_MERCURY_ISA_VERSION
	.align		4
        /*0030*/ 	.byte	0x03, 0x5f
        /*0032*/ 	.short	0x0101


	//----- nvinfo : EIATTR_VRC_CTA_INIT_COUNT
	.align		4
        /*0034*/ 	.byte	0x02, 0x4a
	.zero		1
	.zero		1


	//----- nvinfo : EIATTR_EXIT_INSTR_OFFSETS
	.align		4
        /*0038*/ 	.byte	0x04, 0x1c
        /*003a*/ 	.short	(.L_157 - .L_156)


	//   ....[0]....
.L_156:
        /*003c*/ 	.word	0x00000070


	//   ....[1]....
        /*0040*/ 	.word	0x000000d0


	//----- nvinfo : EIATTR_CBANK_PARAM_SIZE
	.align		4
.L_157:
        /*0044*/ 	.byte	0x03, 0x19
        /*0046*/ 	.short	0x000c


	//----- nvinfo : EIATTR_PARAM_CBANK
	.align		4
        /*0048*/ 	.byte	0x04, 0x0a
        /*004a*/ 	.short	(.L_159 - .L_158)
	.align		4
.L_158:
        /*004c*/ 	.word	index@(.nv.constant0._Z23set_to_minus_inf_kernelPfi)
        /*0050*/ 	.short	0x0380
        /*0052*/ 	.short	0x000c


	//----- nvinfo : EIATTR_SW_WAR
	.align		4
.L_159:
        /*0054*/ 	.byte	0x04, 0x36
        /*0056*/ 	.short	(.L_161 - .L_160)
.L_160:
        /*0058*/ 	.word	0x00000008
.L_161:


//--------------------- .nv.info._Z17set_to_one_kernelPfi --------------------------
	.section	.nv.info._Z17set_to_one_kernelPfi,"",@"SHT_CUDA_INFO"
	.sectionflags	@""
	.align	4


	//----- nvinfo : EIATTR_CUDA_API_VERSION
	.align		4
        /*0000*/ 	.byte	0x04, 0x37
        /*0002*/ 	.short	(.L_163 - .L_162)
.L_162:
        /*0004*/ 	.word	0x00000082


	//----- nvinfo : EIATTR_KPARAM_INFO
	.align		4
.L_163:
        /*0008*/ 	.byte	0x04, 0x17
        /*000a*/ 	.short	(.L_165 - .L_164)
.L_164:
        /*000c*/ 	.word	0x00000000
        /*0010*/ 	.short	0x0001
        /*0012*/ 	.short	0x0008
        /*0014*/ 	.byte	0x00, 0xf0, 0x11, 0x00


	//----- nvinfo : EIATTR_KPARAM_INFO
	.align		4
.L_165:
        /*0018*/ 	.byte	0x04, 0x17
        /*001a*/ 	.short	(.L_167 - .L_166)
.L_166:
        /*001c*/ 	.word	0x00000000
        /*0020*/ 	.short	0x0000
        /*0022*/ 	.short	0x0000
        /*0024*/ 	.byte	0x00, 0xf5, 0x21, 0x00


	//----- nvinfo : EIATTR_SPARSE_MMA_MASK
	.align		4
.L_167:
        /*0028*/ 	.byte	0x03, 0x50
        /*002a*/ 	.short	0x0000


	//----- nvinfo : EIATTR_MAXREG_COUNT
	.align		4
        /*002c*/ 	.byte	0x03, 0x1b
        /*002e*/ 	.short	0x00ff


	//----- nvinfo : EIATTR_MERCURY_ISA_VERSION
	.align		4
        /*0030*/ 	.byte	0x03, 0x5f
        /*0032*/ 	.short	0x0101


	//----- nvinfo : EIATTR_VRC_CTA_INIT_COUNT
	.align		4
        /*0034*/ 	.byte	0x02, 0x4a
	.zero		1
	.zero		1


	//----- nvinfo : EIATTR_EXIT_INSTR_OFFSETS
	.align		4
        /*0038*/ 	.byte	0x04, 0x1c
        /*003a*/ 	.short	(.L_169 - .L_168)


	//   ....[0]....
.L_168:
        /*003c*/ 	.word	0x00000070


	//   ....[1]....
        /*0040*/ 	.word	0x000000d0


	//----- nvinfo : EIATTR_CBANK_PARAM_SIZE
	.align		4
.L_169:
        /*0044*/ 	.byte	0x03, 0x19
        /*0046*/ 	.short	0x000c


	//----- nvinfo : EIATTR_PARAM_CBANK
	.align		4
        /*0048*/ 	.byte	0x04, 0x0a
        /*004a*/ 	.short	(.L_171 - .L_170)
	.align		4
.L_170:
        /*004c*/ 	.word	index@(.nv.constant0._Z17set_to_one_kernelPfi)
        /*0050*/ 	.short	0x0380
        /*0052*/ 	.short	0x000c


	//----- nvinfo : EIATTR_SW_WAR
	.align		4
.L_171:
        /*0054*/ 	.byte	0x04, 0x36
        /*0056*/ 	.short	(.L_173 - .L_172)
.L_172:
        /*0058*/ 	.word	0x00000008
.L_173:


//--------------------- .nv.info._Z18set_to_zero_kernelPfi --------------------------
	.section	.nv.info._Z18set_to_zero_kernelPfi,"",@"SHT_CUDA_INFO"
	.sectionflags	@""
	.align	4


	//----- nvinfo : EIATTR_CUDA_API_VERSION
	.align		4
        /*0000*/ 	.byte	0x04, 0x37
        /*0002*/ 	.short	(.L_175 - .L_174)
.L_174:
        /*0004*/ 	.word	0x00000082


	//----- nvinfo : EIATTR_KPARAM_INFO
	.align		4
.L_175:
        /*0008*/ 	.byte	0x04, 0x17
        /*000a*/ 	.short	(.L_177 - .L_176)
.L_176:
        /*000c*/ 	.word	0x00000000
        /*0010*/ 	.short	0x0001
        /*0012*/ 	.short	0x0008
        /*0014*/ 	.byte	0x00, 0xf0, 0x11, 0x00


	//----- nvinfo : EIATTR_KPARAM_INFO
	.align		4
.L_177:
        /*0018*/ 	.byte	0x04, 0x17
        /*001a*/ 	.short	(.L_179 - .L_178)
.L_178:
        /*001c*/ 	.word	0x00000000
        /*0020*/ 	.short	0x0000
        /*0022*/ 	.short	0x0000
        /*0024*/ 	.byte	0x00, 0xf5, 0x21, 0x00


	//----- nvinfo : EIATTR_SPARSE_MMA_MASK
	.align		4
.L_179:
        /*0028*/ 	.byte	0x03, 0x50
        /*002a*/ 	.short	0x0000


	//----- nvinfo : EIATTR_MAXREG_COUNT
	.align		4
        /*002c*/ 	.byte	0x03, 0x1b
        /*002e*/ 	.short	0x00ff


	//----- nvinfo : EIATTR_MERCURY_ISA_VERSION
	.align		4
        /*0030*/ 	.byte	0x03, 0x5f
        /*0032*/ 	.short	0x0101


	//----- nvinfo : EIATTR_VRC_CTA_INIT_COUNT
	.align		4
        /*0034*/ 	.byte	0x02, 0x4a
	.zero		1
	.zero		1


	//----- nvinfo : EIATTR_EXIT_INSTR_OFFSETS
	.align		4
        /*0038*/ 	.byte	0x04, 0x1c
        /*003a*/ 	.short	(.L_181 - .L_180)


	//   ....[0]....
.L_180:
        /*003c*/ 	.word	0x00000070


	//   ....[1]....
        /*0040*/ 	.word	0x000000c0


	//----- nvinfo : EIATTR_CBANK_PARAM_SIZE
	.align		4
.L_181:
        /*0044*/ 	.byte	0x03, 0x19
        /*0046*/ 	.short	0x000c


	//----- nvinfo : EIATTR_PARAM_CBANK
	.align		4
        /*0048*/ 	.byte	0x04, 0x0a
        /*004a*/ 	.short	(.L_183 - .L_182)
	.align		4
.L_182:
        /*004c*/ 	.word	index@(.nv.constant0._Z18set_to_zero_kernelPfi)
        /*0050*/ 	.short	0x0380
        /*0052*/ 	.short	0x000c


	//----- nvinfo : EIATTR_SW_WAR
	.align		4
.L_183:
        /*0054*/ 	.byte	0x04, 0x36
        /*0056*/ 	.short	(.L_185 - .L_184)
.L_184:
        /*0058*/ 	.word	0x00000008
.L_185:


//--------------------- .nv.callgraph             --------------------------
	.section	.nv.callgraph,"",@"SHT_CUDA_CALLGRAPH"
	.align	4
	.sectionentsize	8
	.align		4
        /*0000*/ 	.word	0x00000000
	.align		4
        /*0004*/ 	.word	0xffffffff
	.align		4
        /*0008*/ 	.word	0x00000000
	.align		4
        /*000c*/ 	.word	0xfffffffe
	.align		4
        /*0010*/ 	.word	0x00000000
	.align		4
        /*0014*/ 	.word	0xfffffffd
	.align		4
        /*0018*/ 	.word	0x00000000
	.align		4
        /*001c*/ 	.word	0xfffffffc


//--------------------- .text._Z11tensor_clipPfS_ffi --------------------------
	.section	.text._Z11tensor_clipPfS_ffi,"ax",@progbits
	.align	128
        .global         _Z11tensor_clipPfS_ffi
        .type           _Z11tensor_clipPfS_ffi,@function
        .size           _Z11tensor_clipPfS_ffi,(.L_x_23 - _Z11tensor_clipPfS_ffi)
        .other          _Z11tensor_clipPfS_ffi,@"STO_CUDA_ENTRY STV_DEFAULT"
_Z11tensor_clipPfS_ffi:
.text._Z11tensor_clipPfS_ffi:
[----:B------:R-:W-:Y:S01]  /*0000*/  LDC R1, c[0x0][0x37c] ;  /* 0x0000df00ff017b82 */ /* 0x000fe20000000800 */
[----:B------:R-:W0:Y:S07]  /*0010*/  S2R R0, SR_TID.X ;  /* 0x0000000000007919 */ /* 0x000e2e0000002100 */
[----:B------:R-:W0:Y:S01]  /*0020*/  S2UR UR4, SR_CTAID.X ;  /* 0x00000000000479c3 */ /* 0x000e220000002500 */
[----:B------:R-:W1:Y:S07]  /*0030*/  LDCU UR5, c[0x0][0x398] ;  /* 0x00007300ff0577ac */ /* 0x000e6e0008000800 */
[----:B------:R-:W0:Y:S02]  /*0040*/  LDC R7, c[0x0][0x360] ;  /* 0x0000d800ff077b82 */ /* 0x000e240000000800 */
[----:B0-----:R-:W-:-:S05]  /*0050*/  IMAD R7, R7, UR4, R0 ;  /* 0x0000000407077c24 */ /* 0x001fca000f8e0200 */
[----:B-1----:R-:W-:-:S13]  /*0060*/  ISETP.GE.AND P0, PT, R7, UR5, PT ;  /* 0x0000000507007c0c */ /* 0x002fda000bf06270 */
[----:B------:R-:W-:Y:S05]  /*0070*/  @P0 EXIT ;  /* 0x000000000000094d */ /* 0x000fea0003800000 */
[----:B------:R-:W0:Y:S01]  /*0080*/  LDC.64 R2, c[0x0][0x380] ;  /* 0x0000e000ff027b82 */ /* 0x000e220000000a00 */
[----:B------:R-:W1:Y:S07]  /*0090*/  LDCU.64 UR4, c[0x0][0x358] ;  /* 0x00006b00ff0477ac */ /* 0x000e6e0008000a00 */
[----:B------:R-:W2:Y:S01]  /*00a0*/  LDC R0, c[0x0][0x394] ;  /* 0x0000e500ff007b82 */ /* 0x000ea20000000800 */
[----:B0-----:R-:W-:-:S05]  /*00b0*/  IMAD.WIDE R2, R7, 0x4, R2 ;  /* 0x0000000407027825 */ /* 0x001fca00078e0202 */
[----:B-1----:R-:W2:Y:S02]  /*00c0*/  LDG.E R9, desc[UR4][R2.64] ;  /* 0x0000000402097981 */ /* 0x002ea4000c1e1900 */
[----:B--2---:R-:W-:-:S13]  /*00d0*/  FSETP.GT.AND P0, PT, R9, R0, PT ;  /* 0x000000000900720b */ /* 0x004fda0003f04000 */
[----:B------:R-:W0:Y:S02]  /*00e0*/  @P0 LDC.64 R4, c[0x0][0x388] ;  /* 0x0000e200ff040b82 */ /* 0x000e240000000a00 */
[----:B0-----:R-:W-:-:S05]  /*00f0*/  @P0 IMAD.WIDE R4, R7, 0x4, R4 ;  /* 0x0000000407040825 */ /* 0x001fca00078e0204 */
[----:B------:R0:W-:Y:S01]  /*0100*/  @P0 STG.E desc[UR4][R4.64], R0 ;  /* 0x0000000004000986 */ /* 0x0001e2000c101904 */
[----:B------:R-:W-:Y:S05]  /*0110*/  @P0 EXIT ;  /* 0x000000000000094d */ /* 0x000fea0003800000 */
[----:B0-----:R-:W0:Y:S02]  /*0120*/  LDC R0, c[0x0][0x390] ;  /* 0x0000e400ff007b82 */ /* 0x001e240000000800 */
[----:B0-----:R-:W-:-:S13]  /*0130*/  FSETP.GEU.AND P0, PT, R9, R0, PT ;  /* 0x000000000900720b */ /* 0x001fda0003f0e000 */
[----:B------:R-:W0:Y:S02]  /*0140*/  @!P0 LDC.64 R2, c[0x0][0x388] ;  /* 0x0000e200ff028b82 */ /* 0x000e240000000a00 */
[----:B0-----:R-:W-:-:S05]  /*0150*/  @!P0 IMAD.WIDE R2, R7, 0x4, R2 ;  /* 0x0000000407028825 */ /* 0x001fca00078e0202 */
[----:B------:R0:W-:Y:S01]  /*0160*/  @!P0 STG.E desc[UR4][R2.64], R0 ;  /* 0x0000000002008986 */ /* 0x0001e2000c101904 */
[----:B------:R-:W-:Y:S05]  /*0170*/  @!P0 EXIT ;  /* 0x000000000000894d */ /* 0x000fea0003800000 */
[----:B0-----:R-:W0:Y:S02]  /*0180*/  LDC.64 R2, c[0x0][0x388] ;  /* 0x0000e200ff027b82 */ /* 0x001e240000000a00 */
[----:B0-----:R-:W-:-:S05]  /*0190*/  IMAD.WIDE R2, R7, 0x4, R2 ;  /* 0x0000000407027825 */ /* 0x001fca00078e0202 */
[----:B------:R-:W-:Y:S01]  /*01a0*/  STG.E desc[UR4][R2.64], R9 ;  /* 0x0000000902007986 */ /* 0x000fe2000c101904 */
[----:B------:R-:W-:Y:S05]  /*01b0*/  EXIT ;  /* 0x000000000000794d */ /* 0x000fea0003800000 */
.L_x_0:
[----:B------:R-:W-:-:S00]  /*01c0*/  BRA `(.L_x_0) ;  /* 0xfffffffc00fc7947 */ /* 0x000fc0000383ffff */
[----:B------:R-:W-:-:S00]  /*01d0*/  NOP ;  /* 0x0000000000007918 */ /* 0x000fc00000000000 */
        /* <DEDUP_REMOVED lines=10> */
.L_x_23:


//--------------------- .text._Z10tensor_divPfS_S_i --------------------------
	.section	.text._Z10tensor_divPfS_S_i,"ax",@progbits
	.align	128
        .global         _Z10tensor_divPfS_S_i
        .type           _Z10tensor_divPfS_S_i,@function
        .size           _Z10tensor_divPfS_S_i,(.L_x_22 - _Z10tensor_divPfS_S_i)
        .other          _Z10tensor_divPfS_S_i,@"STO_CUDA_ENTRY STV_DEFAULT"
_Z10tensor_divPfS_S_i:
.text._Z10tensor_divPfS_S_i:
        /* <DEDUP_REMOVED lines=10> */
[----:B------:R-:W2:Y:S01]  /*00a0*/  LDC.64 R4, c[0x0][0x388] ;  /* 0x0000e200ff047b82 */ /* 0x000ea20000000a00 */
[----:B0-----:R-:W-:-:S05]  /*00b0*/  IMAD.WIDE R6, R2, 0x4, R6 ;  /* 0x0000000402067825 */ /* 0x001fca00078e0206 */
[----:B-1----:R-:W3:Y:S01]  /*00c0*/  LDG.E R3, desc[UR4][R6.64] ;  /* 0x0000000406037981 */ /* 0x002ee2000c1e1900 */
[----:B--2---:R-:W-:-:S05]  /*00d0*/  IMAD.WIDE R4, R2, 0x4, R4 ;  /* 0x0000000402047825 */ /* 0x004fca00078e0204 */
[----:B------:R-:W2:Y:S01]  /*00e0*/  LDG.E R0, desc[UR4][R4.64] ;  /* 0x0000000404007981 */ /* 0x000ea2000c1e1900 */
[----:B------:R-:W-:Y:S01]  /*00f0*/  BSSY.RECONVERGENT B0, `(.L_x_1) ;  /* 0x000000c000007945 */ /* 0x000fe20003800200 */
[----:B---3--:R-:W0:Y:S08]  /*0100*/  MUFU.RCP R8, R3 ;  /* 0x0000000300087308 */ /* 0x008e300000001000 */
[----:B--2---:R-:W1:Y:S01]  /*0110*/  FCHK P0, R0, R3 ;  /* 0x0000000300007302 */ /* 0x004e620000000000 */
[----:B0-----:R-:W-:-:S04]  /*0120*/  FFMA R9, -R3, R8, 1 ;  /* 0x3f80000003097423 */ /* 0x001fc80000000108 */
[----:B------:R-:W-:-:S04]  /*0130*/  FFMA R9, R8, R9, R8 ;  /* 0x0000000908097223 */ /* 0x000fc80000000008 */
[----:B------:R-:W-:-:S04]  /*0140*/  FFMA R8, R0, R9, RZ ;  /* 0x0000000900087223 */ /* 0x000fc800000000ff */
[----:B------:R-:W-:-:S04]  /*0150*/  FFMA R10, -R3, R8, R0 ;  /* 0x00000008030a7223 */ /* 0x000fc80000000100 */
[----:B------:R-:W-:Y:S01]  /*0160*/  FFMA R9, R9, R10, R8 ;  /* 0x0000000a09097223 */ /* 0x000fe20000000008 */
[----:B-1----:R-:W-:Y:S06]  /*0170*/  @!P0 BRA `(.L_x_2) ;  /* 0x00000000000c8947 */ /* 0x002fec0003800000 */
[----:B------:R-:W-:-:S07]  /*0180*/  MOV R4, 0x1a0 ;  /* 0x000001a000047802 */ /* 0x000fce0000000f00 */
[----:B------:R-:W-:Y:S05]  /*0190*/  CALL.REL.NOINC `($__internal_0_$__cuda_sm3x_div_rn_noftz_f32_slowpath) ;  /* 0x0000000000187944 */ /* 0x000fea0003c00000 */
[----:B------:R-:W-:-:S07]  /*01a0*/  IMAD.MOV.U32 R9, RZ, RZ, R0 ;  /* 0x000000ffff097224 */ /* 0x000fce00078e0000 */
.L_x_2:
[----:B------:R-:W-:Y:S05]  /*01b0*/  BSYNC.RECONVERGENT B0 ;  /* 0x0000000000007941 */ /* 0x000fea0003800200 */
.L_x_1:
[----:B------:R-:W0:Y:S02]  /*01c0*/  LDC.64 R4, c[0x0][0x390] ;  /* 0x0000e400ff047b82 */ /* 0x000e240000000a00 */
[----:B0-----:R-:W-:-:S05]  /*01d0*/  IMAD.WIDE R2, R2, 0x4, R4 ;  /* 0x0000000402027825 */ /* 0x001fca00078e0204 */
[----:B------:R-:W-:Y:S01]  /*01e0*/  STG.E desc[UR4][R2.64], R9 ;  /* 0x0000000902007986 */ /* 0x000fe2000c101904 */
[----:B------:R-:W-:Y:S05]  /*01f0*/  EXIT ;  /* 0x000000000000794d */ /* 0x000fea0003800000 */
        .weak           $__internal_0_$__cuda_sm3x_div_rn_noftz_f32_slowpath
        .type           $__internal_0_$__cuda_sm3x_div_rn_noftz_f32_slowpath,@function
        .size           $__internal_0_$__cuda_sm3x_div_rn_noftz_f32_slowpath,(.L_x_22 - $__internal_0_$__cuda_sm3x_div_rn_noftz_f32_slowpath)
$__internal_0_$__cuda_sm3x_div_rn_noftz_f32_slowpath:
[--C-:B------:R-:W-:Y:S01]  /*0200*/  SHF.R.U32.HI R6, RZ, 0x17, R3.reuse ;  /* 0x00000017ff067819 */ /* 0x100fe20000011603 */
[----:B------:R-:W-:Y:S01]  /*0210*/  BSSY.RECONVERGENT B1, `(.L_x_3) ;  /* 0x0000064000017945 */ /* 0x000fe20003800200 */
[--C-:B------:R-:W-:Y:S01]  /*0220*/  SHF.R.U32.HI R5, RZ, 0x17, R0.reuse ;  /* 0x00000017ff057819 */ /* 0x100fe20000011600 */
[----:B------:R-:W-:Y:S01]  /*0230*/  IMAD.MOV.U32 R7, RZ, RZ, R0 ;  /* 0x000000ffff077224 */ /* 0x000fe200078e0000 */
[----:B------:R-:W-:Y:S01]  /*0240*/  LOP3.LUT R6, R6, 0xff, RZ, 0xc0, !PT ;  /* 0x000000ff06067812 */ /* 0x000fe200078ec0ff */
[----:B------:R-:W-:Y:S01]  /*0250*/  IMAD.MOV.U32 R8, RZ, RZ, R3 ;  /* 0x000000ffff087224 */ /* 0x000fe200078e0003 */
[----:B------:R-:W-:-:S03]  /*0260*/  LOP3.LUT R5, R5, 0xff, RZ, 0xc0, !PT ;  /* 0x000000ff05057812 */ /* 0x000fc600078ec0ff */
[----:B------:R-:W-:Y:S02]  /*0270*/  VIADD R11, R6, 0xffffffff ;  /* 0xffffffff060b7836 */ /* 0x000fe40000000000 */
[----:B------:R-:W-:-:S03]  /*0280*/  VIADD R10, R5, 0xffffffff ;  /* 0xffffffff050a7836 */ /* 0x000fc60000000000 */
[----:B------:R-:W-:-:S04]  /*0290*/  ISETP.GT.U32.AND P0, PT, R11, 0xfd, PT ;  /* 0x000000fd0b00780c */ /* 0x000fc80003f04070 */
[----:B------:R-:W-:-:S13]  /*02a0*/  ISETP.GT.U32.OR P0, PT, R10, 0xfd, P0 ;  /* 0x000000fd0a00780c */ /* 0x000fda0000704470 */
[----:B------:R-:W-:Y:S01]  /*02b0*/  @!P0 IMAD.MOV.U32 R9, RZ, RZ, RZ ;  /* 0x000000ffff098224 */ /* 0x000fe200078e00ff */
[----:B------:R-:W-:Y:S06]  /*02c0*/  @!P0 BRA `(.L_x_4) ;  /* 0x00000000005c8947 */ /* 0x000fec0003800000 */
[----:B------:R-:W-:Y:S02]  /*02d0*/  FSETP.GTU.FTZ.AND P0, PT, |R0|, +INF , PT ;  /* 0x7f8000000000780b */ /* 0x000fe40003f1c200 */
[----:B------:R-:W-:-:S04]  /*02e0*/  FSETP.GTU.FTZ.AND P1, PT, |R3|, +INF , PT ;  /* 0x7f8000000300780b */ /* 0x000fc80003f3c200 */
[----:B------:R-:W-:-:S13]  /*02f0*/  PLOP3.LUT P0, PT, P0, P1, PT, 0xf8, 0x8f ;  /* 0x00000000008f781c */ /* 0x000fda0000703f70 */
[----:B------:R-:W-:Y:S05]  /*0300*/  @P0 BRA `(.L_x_5) ;  /* 0x00000004004c0947 */ /* 0x000fea0003800000 */
[----:B------:R-:W-:-:S13]  /*0310*/  LOP3.LUT P0, RZ, R8, 0x7fffffff, R7, 0xc8, !PT ;  /* 0x7fffffff08ff7812 */ /* 0x000fda000780c807 */
[----:B------:R-:W-:Y:S05]  /*0320*/  @!P0 BRA `(.L_x_6) ;  /* 0x00000004003c8947 */ /* 0x000fea0003800000 */
[C---:B------:R-:W-:Y:S02]  /*0330*/  FSETP.NEU.FTZ.AND P2, PT, |R0|.reuse, +INF , PT ;  /* 0x7f8000000000780b */ /* 0x040fe40003f5d200 */
[----:B------:R-:W-:Y:S02]  /*0340*/  FSETP.NEU.FTZ.AND P1, PT, |R3|, +INF , PT ;  /* 0x7f8000000300780b */ /* 0x000fe40003f3d200 */
[----:B------:R-:W-:-:S11]  /*0350*/  FSETP.NEU.FTZ.AND P0, PT, |R0|, +INF , PT ;  /* 0x7f8000000000780b */ /* 0x000fd60003f1d200 */
[----:B------:R-:W-:Y:S05]  /*0360*/  @!P1 BRA !P2, `(.L_x_6) ;  /* 0x00000004002c9947 */ /* 0x000fea0005000000 */
[----:B------:R-:W-:-:S04]  /*0370*/  LOP3.LUT P2, RZ, R7, 0x7fffffff, RZ, 0xc0, !PT ;  /* 0x7fffffff07ff7812 */ /* 0x000fc8000784c0ff */
[----:B------:R-:W-:-:S13]  /*0380*/  PLOP3.LUT P1, PT, P1, P2, PT, 0x2f, 0xf2 ;  /* 0x0000000000f2781c */ /* 0x000fda0000f24577 */
[----:B------:R-:W-:Y:S05]  /*0390*/  @P1 BRA `(.L_x_7) ;  /* 0x0000000400181947 */ /* 0x000fea0003800000 */
[----:B------:R-:W-:-:S04]  /*03a0*/  LOP3.LUT P1, RZ, R8, 0x7fffffff, RZ, 0xc0, !PT ;  /* 0x7fffffff08ff7812 */ /* 0x000fc8000782c0ff */
[----:B------:R-:W-:-:S13]  /*03b0*/  PLOP3.LUT P0, PT, P0, P1, PT, 0x2f, 0xf2 ;  /* 0x0000000000f2781c */ /* 0x000fda0000702577 */
[----:B------:R-:W-:Y:S05]  /*03c0*/  @P0 BRA `(.L_x_8) ;  /* 0x0000000400000947 */ /* 0x000fea0003800000 */
[----:B------:R-:W-:Y:S02]  /*03d0*/  ISETP.GE.AND P0, PT, R10, RZ, PT ;  /* 0x000000ff0a00720c */ /* 0x000fe40003f06270 */
[----:B------:R-:W-:-:S11]  /*03e0*/  ISETP.GE.AND P1, PT, R11, RZ, PT ;  /* 0x000000ff0b00720c */ /* 0x000fd60003f26270 */
[----:B------:R-:W-:Y:S02]  /*03f0*/  @P0 IMAD.MOV.U32 R9, RZ, RZ, RZ ;  /* 0x000000ffff090224 */ /* 0x000fe400078e00ff */
[----:B------:R-:W-:Y:S01]  /*0400*/  @!P0 FFMA R7, R0, 1.84467440737095516160e+19, RZ ;  /* 0x5f80000000078823 */ /* 0x000fe200000000ff */
[----:B------:R-:W-:Y:S02]  /*0410*/  @!P0 IMAD.MOV.U32 R9, RZ, RZ, -0x40 ;  /* 0xffffffc0ff098424 */ /* 0x000fe400078e00ff */
[----:B------:R-:W-:Y:S02]  /*0420*/  @!P1 FFMA R8, R3, 1.84467440737095516160e+19, RZ ;  /* 0x5f80000003089823 */ /* 0x000fe400000000ff */
[----:B------:R-:W-:-:S07]  /*0430*/  @!P1 VIADD R9, R9, 0x40 ;  /* 0x0000004009099836 */ /* 0x000fce0000000000 */
.L_x_4:
[----:B------:R-:W-:Y:S01]  /*0440*/  LEA R3, R6, 0xc0800000, 0x17 ;  /* 0xc080000006037811 */ /* 0x000fe200078eb8ff */
[----:B------:R-:W-:Y:S01]  /*0450*/  VIADD R5, R5, 0xffffff81 ;  /* 0xffffff8105057836 */ /* 0x000fe20000000000 */
[----:B------:R-:W-:Y:S03]  /*0460*/  BSSY.RECONVERGENT B2, `(.L_x_9) ;  /* 0x0000035000027945 */ /* 0x000fe60003800200 */
[----:B------:R-:W-:Y:S01]  /*0470*/  IMAD.IADD R3, R8, 0x1, -R3 ;  /* 0x0000000108037824 */ /* 0x000fe200078e0a03 */
[C---:B------:R-:W-:Y:S01]  /*0480*/  IADD3 R6, PT, PT, R5.reuse, 0x7f, -R6 ;  /* 0x0000007f05067810 */ /* 0x040fe20007ffe806 */
[----:B------:R-:W-:Y:S02]  /*0490*/  IMAD R0, R5, -0x800000, R7 ;  /* 0xff80000005007824 */ /* 0x000fe400078e0207 */
[----:B------:R-:W0:Y:S01]  /*04a0*/  MUFU.RCP R8, R3 ;  /* 0x0000000300087308 */ /* 0x000e220000001000 */
[----:B------:R-:W-:Y:S01]  /*04b0*/  FADD.FTZ R11, -R3, -RZ ;  /* 0x800000ff030b7221 */ /* 0x000fe20000010100 */
[----:B------:R-:W-:-:S03]  /*04c0*/  IMAD.IADD R6, R6, 0x1, R9 ;  /* 0x0000000106067824 */ /* 0x000fc600078e0209 */
[----:B0-----:R-:W-:-:S04]  /*04d0*/  FFMA R13, R8, R11, 1 ;  /* 0x3f800000080d7423 */ /* 0x001fc8000000000b */
[----:B------:R-:W-:-:S04]  /*04e0*/  FFMA R10, R8, R13, R8 ;  /* 0x0000000d080a7223 */ /* 0x000fc80000000008 */
[----:B------:R-:W-:-:S04]  /*04f0*/  FFMA R7, R0, R10, RZ ;  /* 0x0000000a00077223 */ /* 0x000fc800000000ff */
[----:B------:R-:W-:-:S04]  /*0500*/  FFMA R8, R11, R7, R0 ;  /* 0x000000070b087223 */ /* 0x000fc80000000000 */
[----:B------:R-:W-:-:S04]  /*0510*/  FFMA R7, R10, R8, R7 ;  /* 0x000000080a077223 */ /* 0x000fc80000000007 */
[----:B------:R-:W-:-:S04]  /*0520*/  FFMA R8, R11, R7, R0 ;  /* 0x000000070b087223 */ /* 0x000fc80000000000 */
[----:B------:R-:W-:-:S05]  /*0530*/  FFMA R0, R10, R8, R7 ;  /* 0x000000080a007223 */ /* 0x000fca0000000007 */
[----:B------:R-:W-:-:S04]  /*0540*/  SHF.R.U32.HI R3, RZ, 0x17, R0 ;  /* 0x00000017ff037819 */ /* 0x000fc80000011600 */
[----:B------:R-:W-:-:S05]  /*0550*/  LOP3.LUT R3, R3, 0xff, RZ, 0xc0, !PT ;  /* 0x000000ff03037812 */ /* 0x000fca00078ec0ff */
[----:B------:R-:W-:-:S04]  /*0560*/  IMAD.IADD R9, R3, 0x1, R6 ;  /* 0x0000000103097824 */ /* 0x000fc800078e0206 */
[----:B------:R-:W-:-:S05]  /*0570*/  VIADD R3, R9, 0xffffffff ;  /* 0xffffffff09037836 */ /* 0x000fca0000000000 */
[----:B------:R-:W-:-:S13]  /*0580*/  ISETP.GE.U32.AND P0, PT, R3, 0xfe, PT ;  /* 0x000000fe0300780c */ /* 0x000fda0003f06070 */
[----:B------:R-:W-:Y:S05]  /*0590*/  @!P0 BRA `(.L_x_10) ;  /* 0x0000000000808947 */ /* 0x000fea0003800000 */
[----:B------:R-:W-:-:S13]  /*05a0*/  ISETP.GT.AND P0, PT, R9, 0xfe, PT ;  /* 0x000000fe0900780c */ /* 0x000fda0003f04270 */
[----:B------:R-:W-:Y:S05]  /*05b0*/  @P0 BRA `(.L_x_11) ;  /* 0x00000000006c0947 */ /* 0x000fea0003800000 */
[----:B------:R-:W-:-:S13]  /*05c0*/  ISETP.GE.AND P0, PT, R9, 0x1, PT ;  /* 0x000000010900780c */ /* 0x000fda0003f06270 */
[----:B------:R-:W-:Y:S05]  /*05d0*/  @P0 BRA `(.L_x_12) ;  /* 0x0000000000740947 */ /* 0x000fea0003800000 */
[----:B------:R-:W-:Y:S02]  /*05e0*/  ISETP.GE.AND P0, PT, R9, -0x18, PT ;  /* 0xffffffe80900780c */ /* 0x000fe40003f06270 */
[----:B------:R-:W-:-:S11]  /*05f0*/  LOP3.LUT R0, R0, 0x80000000, RZ, 0xc0, !PT ;  /* 0x8000000000007812 */ /* 0x000fd600078ec0ff */
[----:B------:R-:W-:Y:S05]  /*0600*/  @!P0 BRA `(.L_x_12) ;  /* 0x0000000000688947 */ /* 0x000fea0003800000 */
[CCC-:B------:R-:W-:Y:S01]  /*0610*/  FFMA.RZ R3, R10.reuse, R8.reuse, R7.reuse ;  /* 0x000000080a037223 */ /* 0x1c0fe2000000c007 */
[CCC-:B------:R-:W-:Y:S01]  /*0620*/  FFMA.RM R6, R10.reuse, R8.reuse, R7.reuse ;  /* 0x000000080a067223 */ /* 0x1c0fe20000004007 */
[C---:B------:R-:W-:Y:S02]  /*0630*/  ISETP.NE.AND P2, PT, R9.reuse, RZ, PT ;  /* 0x000000ff0900720c */ /* 0x040fe40003f45270 */
[----:B------:R-:W-:Y:S02]  /*0640*/  ISETP.NE.AND P1, PT, R9, RZ, PT ;  /* 0x000000ff0900720c */ /* 0x000fe40003f25270 */
[----:B------:R-:W-:Y:S01]  /*0650*/  LOP3.LUT R5, R3, 0x7fffff, RZ, 0xc0, !PT ;  /* 0x007fffff03057812 */ /* 0x000fe200078ec0ff */
[----:B------:R-:W-:Y:S01]  /*0660*/  FFMA.RP R3, R10, R8, R7 ;  /* 0x000000080a037223 */ /* 0x000fe20000008007 */
[----:B------:R-:W-:Y:S02]  /*0670*/  VIADD R8, R9, 0x20 ;  /* 0x0000002009087836 */ /* 0x000fe40000000000 */
[----:B------:R-:W-:Y:S01]  /*0680*/  LOP3.LUT R5, R5, 0x800000, RZ, 0xfc, !PT ;  /* 0x0080000005057812 */ /* 0x000fe200078efcff */
[----:B------:R-:W-:Y:S01]  /*0690*/  IMAD.MOV R7, RZ, RZ, -R9 ;  /* 0x000000ffff077224 */ /* 0x000fe200078e0a09 */
[----:B------:R-:W-:-:S02]  /*06a0*/  FSETP.NEU.FTZ.AND P0, PT, R3, R6, PT ;  /* 0x000000060300720b */ /* 0x000fc40003f1d000 */
[----:B------:R-:W-:Y:S02]  /*06b0*/  SHF.L.U32 R8, R5, R8, RZ ;  /* 0x0000000805087219 */ /* 0x000fe400000006ff */
[----:B------:R-:W-:Y:S02]  /*06c0*/  SEL R6, R7, RZ, P2 ;  /* 0x000000ff07067207 */ /* 0x000fe40001000000 */
[----:B------:R-:W-:Y:S02]  /*06d0*/  ISETP.NE.AND P1, PT, R8, RZ, P1 ;  /* 0x000000ff0800720c */ /* 0x000fe40000f25270 */
[----:B------:R-:W-:Y:S02]  /*06e0*/  SHF.R.U32.HI R6, RZ, R6, R5 ;  /* 0x00000006ff067219 */ /* 0x000fe40000011605 */
[----:B------:R-:W-:Y:S02]  /*06f0*/  PLOP3.LUT P0, PT, P0, P1, PT, 0xf8, 0x8f ;  /* 0x00000000008f781c */ /* 0x000fe40000703f70 */
[----:B------:R-:W-:-:S02]  /*0700*/  SHF.R.U32.HI R8, RZ, 0x1, R6 ;  /* 0x00000001ff087819 */ /* 0x000fc40000011606 */
[----:B------:R-:W-:-:S04]  /*0710*/  SEL R3, RZ, 0x1, !P0 ;  /* 0x00000001ff037807 */ /* 0x000fc80004000000 */
[----:B------:R-:W-:-:S04]  /*0720*/  LOP3.LUT R3, R3, 0x1, R8, 0xf8, !PT ;  /* 0x0000000103037812 */ /* 0x000fc800078ef808 */
[----:B------:R-:W-:-:S05]  /*0730*/  LOP3.LUT R3, R3, R6, RZ, 0xc0, !PT ;  /* 0x0000000603037212 */ /* 0x000fca00078ec0ff */
[----:B------:R-:W-:-:S05]  /*0740*/  IMAD.IADD R3, R8, 0x1, R3 ;  /* 0x0000000108037824 */ /* 0x000fca00078e0203 */
[----:B------:R-:W-:Y:S01]  /*0750*/  LOP3.LUT R0, R3, R0, RZ, 0xfc, !PT ;  /* 0x0000000003007212 */ /* 0x000fe200078efcff */
[----:B------:R-:W-:Y:S06]  /*0760*/  BRA `(.L_x_12) ;  /* 0x0000000000107947 */ /* 0x000fec0003800000 */
.L_x_11:
[----:B------:R-:W-:-:S04]  /*0770*/  LOP3.LUT R0, R0, 0x80000000, RZ, 0xc0, !PT ;  /* 0x8000000000007812 */ /* 0x000fc800078ec0ff */
[----:B------:R-:W-:Y:S01]  /*0780*/  LOP3.LUT R0, R0, 0x7f800000, RZ, 0xfc, !PT ;  /* 0x7f80000000007812 */ /* 0x000fe200078efcff */
[----:B------:R-:W-:Y:S06]  /*0790*/  BRA `(.L_x_12) ;  /* 0x0000000000047947 */ /* 0x000fec0003800000 */
.L_x_10:
[----:B------:R-:W-:-:S07]  /*07a0*/  IMAD R0, R6, 0x800000, R0 ;  /* 0x0080000006007824 */ /* 0x000fce00078e0200 */
.L_x_12:
[----:B------:R-:W-:Y:S05]  /*07b0*/  BSYNC.RECONVERGENT B2 ;  /* 0x0000000000027941 */ /* 0x000fea0003800200 */
.L_x_9:
[----:B------:R-:W-:Y:S05]  /*07c0*/  BRA `(.L_x_13) ;  /* 0x0000000000207947 */ /* 0x000fea0003800000 */
.L_x_8:
[----:B------:R-:W-:-:S04]  /*07d0*/  LOP3.LUT R0, R8, 0x80000000, R7, 0x48, !PT ;  /* 0x8000000008007812 */ /* 0x000fc800078e4807 */
[----:B------:R-:W-:Y:S01]  /*07e0*/  LOP3.LUT R0, R0, 0x7f800000, RZ, 0xfc, !PT ;  /* 0x7f80000000007812 */ /* 0x000fe200078efcff */
[----:B------:R-:W-:Y:S06]  /*07f0*/  BRA `(.L_x_13) ;  /* 0x0000000000147947 */ /* 0x000fec0003800000 */
.L_x_7:
[----:B------:R-:W-:Y:S01]  /*0800*/  LOP3.LUT R0, R8, 0x80000000, R7, 0x48, !PT ;  /* 0x8000000008007812 */ /* 0x000fe200078e4807 */
[----:B------:R-:W-:Y:S06]  /*0810*/  BRA `(.L_x_13) ;  /* 0x00000000000c7947 */ /* 0x000fec0003800000 */
.L_x_6:
[----:B------:R-:W0:Y:S01]  /*0820*/  MUFU.RSQ R0, -QNAN ;  /* 0xffc0000000007908 */ /* 0x000e220000001400 */
[----:B------:R-:W-:Y:S05]  /*0830*/  BRA `(.L_x_13) ;  /* 0x0000000000047947 */ /* 0x000fea0003800000 */
.L_x_5:
[----:B------:R-:W-:-:S07]  /*0840*/  FADD.FTZ R0, R0, R3 ;  /* 0x0000000300007221 */ /* 0x000fce0000010000 */
.L_x_13:
[----:B------:R-:W-:Y:S05]  /*0850*/  BSYNC.RECONVERGENT B1 ;  /* 0x0000000000017941 */ /* 0x000fea0003800200 */
.L_x_3:
[----:B------:R-:W-:-:S04]  /*0860*/  IMAD.MOV.U32 R5, RZ, RZ, 0x0 ;  /* 0x00000000ff057424 */ /* 0x000fc800078e00ff */
[----:B0-----:R-:W-:Y:S05]  /*0870*/  RET.REL.NODEC R4 `(_Z10tensor_divPfS_S_i) ;  /* 0xfffffff404e07950 */ /* 0x001fea0003c3ffff */
.L_x_14:
        /* <DEDUP_REMOVED lines=16> */
.L_x_22:


//--------------------- .text._Z8vec_log2PKfPfi   --------------------------
	.section	.text._Z8vec_log2PKfPfi,"ax",@progbits
	.align	128
        .global         _Z8vec_log2PKfPfi
        .type           _Z8vec_log2PKfPfi,@function
        .size           _Z8vec_log2PKfPfi,(.L_x_25 - _Z8vec_log2PKfPfi)
        .other          _Z8vec_log2PKfPfi,@"STO_CUDA_ENTRY STV_DEFAULT"
_Z8vec_log2PKfPfi:
.text._Z8vec_log2PKfPfi:
        /* <DEDUP_REMOVED lines=9> */
[----:B------:R-:W1:Y:S01]  /*0090*/  LDCU.64 UR4, c[0x0][0x358] ;  /* 0x00006b00ff0477ac */ /* 0x000e620008000a00 */
[----:B0-----:R-:W-:-:S05]  /*00a0*/  IMAD.WIDE R2, R0, 0x4, R2 ;  /* 0x0000000400027825 */ /* 0x001fca00078e0202 */
[----:B-1----:R0:W2:Y:S01]  /*00b0*/  LDG.E R4, desc[UR4][R2.64] ;  /* 0x0000000402047981 */ /* 0x0020a2000c1e1900 */
[----:B------:R-:W-:Y:S01]  /*00c0*/  HFMA2 R9, -RZ, RZ, 1.443359375, -0.2030029296875 ;  /* 0x3dc6b27fff097431 */ /* 0x000fe200000001ff */
[----:B0-----:R-:W0:Y:S02]  /*00d0*/  LDC.64 R2, c[0x0][0x388] ;  /* 0x0000e200ff027b82 */ /* 0x001e240000000a00 */
[----:B0-----:R-:W-:Y:S01]  /*00e0*/  IMAD.WIDE R2, R0, 0x4, R2 ;  /* 0x0000000400027825 */ /* 0x001fe200078e0202 */
[----:B--2---:R-:W-:-:S13]  /*00f0*/  FSETP.GEU.AND P0, PT, R4, 1.175494350822287508e-38, PT ;  /* 0x008000000400780b */ /* 0x004fda0003f0e000 */
[----:B------:R-:W-:-:S05]  /*0100*/  @!P0 FMUL R4, R4, 8388608 ;  /* 0x4b00000004048820 */ /* 0x000fca0000400000 */
[----:B------:R-:W-:-:S04]  /*0110*/  IADD3 R5, PT, PT, R4, -0x3f3504f3, RZ ;  /* 0xc0cafb0d04057810 */ /* 0x000fc80007ffe0ff */
[----:B------:R-:W-:-:S04]  /*0120*/  LOP3.LUT R7, R5, 0xff800000, RZ, 0xc0, !PT ;  /* 0xff80000005077812 */ /* 0x000fc800078ec0ff */
[-C--:B------:R-:W-:Y:S02]  /*0130*/  IADD3 R5, PT, PT, R4, -R7.reuse, RZ ;  /* 0x8000000704057210 */ /* 0x080fe40007ffe0ff */
[----:B------:R-:W-:Y:S02]  /*0140*/  I2FP.F32.S32 R6, R7 ;  /* 0x0000000700067245 */ /* 0x000fe40000201400 */
[----:B------:R-:W-:Y:S01]  /*0150*/  MOV R7, 0x7f800000 ;  /* 0x7f80000000077802 */ /* 0x000fe20000000f00 */
[----:B------:R-:W-:-:S04]  /*0160*/  FADD R8, R5, -1 ;  /* 0xbf80000005087421 */ /* 0x000fc80000000000 */
[----:B------:R-:W-:-:S04]  /*0170*/  FFMA R5, R8, R9, -0.16845393180847167969 ;  /* 0xbe2c7f3008057423 */ /* 0x000fc80000000009 */
[----:B------:R-:W-:-:S04]  /*0180*/  FFMA R5, R8, R5, 0.1716887056827545166 ;  /* 0x3e2fcf2a08057423 */ /* 0x000fc80000000005 */
[----:B------:R-:W-:-:S04]  /*0190*/  FFMA R5, R8, R5, -0.17900948226451873779 ;  /* 0xbe374e4308057423 */ /* 0x000fc80000000005 */
[----:B------:R-:W-:-:S04]  /*01a0*/  FFMA R5, R8, R5, 0.20512372255325317383 ;  /* 0x3e520bf408057423 */ /* 0x000fc80000000005 */
[----:B------:R-:W-:-:S04]  /*01b0*/  FFMA R5, R8, R5, -0.24046532809734344482 ;  /* 0xbe763c8b08057423 */ /* 0x000fc80000000005 */
[----:B------:R-:W-:-:S04]  /*01c0*/  FFMA R5, R8, R5, 0.28857114911079406738 ;  /* 0x3e93bf9908057423 */ /* 0x000fc80000000005 */
[----:B------:R-:W-:-:S04]  /*01d0*/  FFMA R5, R8, R5, -0.36067417263984680176 ;  /* 0xbeb8aa4908057423 */ /* 0x000fc80000000005 */
[----:B------:R-:W-:-:S04]  /*01e0*/  FFMA R5, R8, R5, 0.48089820146560668945 ;  /* 0x3ef6384a08057423 */ /* 0x000fc80000000005 */
[----:B------:R-:W-:-:S04]  /*01f0*/  FFMA R5, R8, R5, -0.72134751081466674805 ;  /* 0xbf38aa3b08057423 */ /* 0x000fc80000000005 */
[----:B------:R-:W-:Y:S01]  /*0200*/  FMUL R9, R8, R5 ;  /* 0x0000000508097220 */ /* 0x000fe20000400000 */
[----:B------:R-:W-:Y:S02]  /*0210*/  FSEL R5, RZ, -23, P0 ;  /* 0xc1b80000ff057808 */ /* 0x000fe40000000000 */
[----:B------:R-:W-:Y:S01]  /*0220*/  ISETP.GT.U32.AND P0, PT, R4, 0x7f7fffff, PT ;  /* 0x7f7fffff0400780c */ /* 0x000fe20003f04070 */
[----:B------:R-:W-:Y:S02]  /*0230*/  FMUL R9, R8, R9 ;  /* 0x0000000908097220 */ /* 0x000fe40000400000 */
[----:B------:R-:W-:Y:S02]  /*0240*/  FFMA R5, R6, 1.1920928955078125e-07, R5 ;  /* 0x3400000006057823 */ /* 0x000fe40000000005 */
[----:B------:R-:W-:-:S04]  /*0250*/  FFMA R8, R8, 1.4426950216293334961, R9 ;  /* 0x3fb8aa3b08087823 */ /* 0x000fc80000000009 */
[----:B------:R-:W-:-:S04]  /*0260*/  FADD R5, R5, R8 ;  /* 0x0000000805057221 */ /* 0x000fc80000000000 */
[C---:B------:R-:W-:Y:S01]  /*0270*/  @P0 FFMA R5, R4.reuse, R7, +INF ;  /* 0x7f80000004050423 */ /* 0x040fe20000000007 */
[----:B------:R-:W-:-:S04]  /*0280*/  FSETP.NEU.AND P0, PT, R4, RZ, PT ;  /* 0x000000ff0400720b */ /* 0x000fc80003f0d000 */
[----:B------:R-:W-:-:S05]  /*0290*/  FSEL R5, R5, -INF , P0 ;  /* 0xff80000005057808 */ /* 0x000fca0000000000 */
[----:B------:R-:W-:Y:S01]  /*02a0*/  STG.E desc[UR4][R2.64], R5 ;  /* 0x0000000502007986 */ /* 0x000fe2000c101904 */
[----:B------:R-:W-:Y:S05]  /*02b0*/  EXIT ;  /* 0x000000000000794d */ /* 0x000fea0003800000 */
.L_x_15:
        /* <DEDUP_REMOVED lines=12> */
.L_x_25:


//--------------------- .text._Z7vec_logPKfPfi    --------------------------
	.section	.text._Z7vec_logPKfPfi,"ax",@progbits
	.align	128
        .global         _Z7vec_logPKfPfi
        .type           _Z7vec_logPKfPfi,@function
        .size           _Z7vec_logPKfPfi,(.L_x_26 - _Z7vec_logPKfPfi)
        .other          _Z7vec_logPKfPfi,@"STO_CUDA_ENTRY STV_DEFAULT"
_Z7vec_logPKfPfi:
.text._Z7vec_logPKfPfi:
        /* <DEDUP_REMOVED lines=12> */
[----:B------:R-:W-:Y:S01]  /*00c0*/  HFMA2 R9, -RZ, RZ, 1.5048828125, 33.21875 ;  /* 0x3e055027ff097431 */ /* 0x000fe200000001ff */
[----:B0-----:R-:W0:Y:S02]  /*00d0*/  LDC.64 R2, c[0x0][0x388] ;  /* 0x0000e200ff027b82 */ /* 0x001e240000000a00 */
[----:B0-----:R-:W-:Y:S01]  /*00e0*/  IMAD.WIDE R2, R5, 0x4, R2 ;  /* 0x0000000405027825 */ /* 0x001fe200078e0202 */
[----:B--2---:R-:W-:-:S13]  /*00f0*/  FSETP.GEU.AND P0, PT, R0, 1.175494350822287508e-38, PT ;  /* 0x008000000000780b */ /* 0x004fda0003f0e000 */
[----:B------:R-:W-:-:S05]  /*0100*/  @!P0 FMUL R0, R0, 8388608 ;  /* 0x4b00000000008820 */ /* 0x000fca0000400000 */
[----:B------:R-:W-:-:S04]  /*0110*/  IADD3 R4, PT, PT, R0, -0x3f2aaaab, RZ ;  /* 0xc0d5555500047810 */ /* 0x000fc80007ffe0ff */
[----:B------:R-:W-:-:S04]  /*0120*/  LOP3.LUT R7, R4, 0xff800000, RZ, 0xc0, !PT ;  /* 0xff80000004077812 */ /* 0x000fc800078ec0ff */
[-C--:B------:R-:W-:Y:S02]  /*0130*/  IADD3 R4, PT, PT, R0, -R7.reuse, RZ ;  /* 0x8000000700047210 */ /* 0x080fe40007ffe0ff */
[----:B------:R-:W-:-:S03]  /*0140*/  I2FP.F32.S32 R7, R7 ;  /* 0x0000000700077245 */ /* 0x000fc60000201400 */
[----:B------:R-:W-:Y:S01]  /*0150*/  FADD R6, R4, -1 ;  /* 0xbf80000004067421 */ /* 0x000fe20000000000 */
[----:B------:R-:W-:Y:S02]  /*0160*/  FSEL R4, RZ, -23, P0 ;  /* 0xc1b80000ff047808 */ /* 0x000fe40000000000 */
[----:B------:R-:W-:Y:S01]  /*0170*/  ISETP.GT.U32.AND P0, PT, R0, 0x7f7fffff, PT ;  /* 0x7f7fffff0000780c */ /* 0x000fe20003f04070 */
[C---:B------:R-:W-:Y:S02]  /*0180*/  FFMA R9, R6.reuse, -R9, 0.14084610342979431152 ;  /* 0x3e1039f606097423 */ /* 0x040fe40000000809 */
[----:B------:R-:W-:Y:S01]  /*0190*/  FFMA R4, R7, 1.1920928955078125e-07, R4 ;  /* 0x3400000007047823 */ /* 0x000fe20000000004 */
[----:B------:R-:W-:Y:S01]  /*01a0*/  MOV R7, 0x7f800000 ;  /* 0x7f80000000077802 */ /* 0x000fe20000000f00 */
[----:B------:R-:W-:-:S04]  /*01b0*/  FFMA R9, R6, R9, -0.12148627638816833496 ;  /* 0xbdf8cdcc06097423 */ /* 0x000fc80000000009 */
[----:B------:R-:W-:-:S04]  /*01c0*/  FFMA R9, R6, R9, 0.13980610668659210205 ;  /* 0x3e0f295506097423 */ /* 0x000fc80000000009 */
[----:B------:R-:W-:-:S04]  /*01d0*/  FFMA R9, R6, R9, -0.16684235632419586182 ;  /* 0xbe2ad8b906097423 */ /* 0x000fc80000000009 */
[----:B------:R-:W-:-:S04]  /*01e0*/  FFMA R9, R6, R9, 0.20012299716472625732 ;  /* 0x3e4ced0b06097423 */ /* 0x000fc80000000009 */
[----:B------:R-:W-:-:S04]  /*01f0*/  FFMA R9, R6, R9, -0.24999669194221496582 ;  /* 0xbe7fff2206097423 */ /* 0x000fc80000000009 */
[----:B------:R-:W-:-:S04]  /*0200*/  FFMA R9, R6, R9, 0.33333182334899902344 ;  /* 0x3eaaaa7806097423 */ /* 0x000fc80000000009 */
[----:B------:R-:W-:-:S04]  /*0210*/  FFMA R9, R6, R9, -0.5 ;  /* 0xbf00000006097423 */ /* 0x000fc80000000009 */
[----:B------:R-:W-:-:S04]  /*0220*/  FMUL R9, R6, R9 ;  /* 0x0000000906097220 */ /* 0x000fc80000400000 */
[----:B------:R-:W-:-:S04]  /*0230*/  FFMA R9, R6, R9, R6 ;  /* 0x0000000906097223 */ /* 0x000fc80000000006 */
[----:B------:R-:W-:Y:S01]  /*0240*/  FFMA R4, R4, 0.69314718246459960938, R9 ;  /* 0x3f31721804047823 */ /* 0x000fe20000000009 */
[C---:B------:R-:W-:Y:S01]  /*0250*/  @P0 FFMA R4, R0.reuse, R7, +INF ;  /* 0x7f80000000040423 */ /* 0x040fe20000000007 */
[----:B------:R-:W-:-:S04]  /*0260*/  FSETP.NEU.AND P0, PT, R0, RZ, PT ;  /* 0x000000ff0000720b */ /* 0x000fc80003f0d000 */
[----:B------:R-:W-:-:S05]  /*0270*/  FSEL R5, R4, -INF , P0 ;  /* 0xff80000004057808 */ /* 0x000fca0000000000 */
[----:B------:R-:W-:Y:S01]  /*0280*/  STG.E desc[UR4][R2.64], R5 ;  /* 0x0000000502007986 */ /* 0x000fe2000c101904 */
[----:B------:R-:W-:Y:S05]  /*0290*/  EXIT ;  /* 0x000000000000794d */ /* 0x000fea0003800000 */
.L_x_16:
        /* <DEDUP_REMOVED lines=14> */
.L_x_26:


//--------------------- .text._Z17ema_tensor_kernelPfPKffi --------------------------
	.section	.text._Z17ema_tensor_kernelPfPKffi,"ax",@progbits
	.align	128
        .global         _Z17ema_tensor_kernelPfPKffi
        .type           _Z17ema_tensor_kernelPfPKffi,@function
        .size           _Z17ema_tensor_kernelPfPKffi,(.L_x_27 - _Z17ema_tensor_kernelPfPKffi)
        .other          _Z17ema_tensor_kernelPfPKffi,@"STO_CUDA_ENTRY STV_DEFAULT"
_Z17ema_tensor_kernelPfPKffi:
.text._Z17ema_tensor_kernelPfPKffi:
        /* <DEDUP_REMOVED lines=10> */
[----:B------:R-:W2:Y:S08]  /*00a0*/  LDC.64 R2, c[0x0][0x380] ;  /* 0x0000e000ff027b82 */ /* 0x000eb00000000a00 */
[----:B------:R-:W3:Y:S01]  /*00b0*/  LDC R8, c[0x0][0x390] ;  /* 0x0000e400ff087b82 */ /* 0x000ee20000000800 */
[----:B0-----:R-:W-:-:S06]  /*00c0*/  IMAD.WIDE R4, R7, 0x4, R4 ;  /* 0x0000000407047825 */ /* 0x001fcc00078e0204 */
[----:B-1----:R-:W4:Y:S01]  /*00d0*/  LDG.E R5, desc[UR4][R4.64] ;  /* 0x0000000404057981 */ /* 0x002f22000c1e1900 */
[----:B--2---:R-:W-:-:S05]  /*00e0*/  IMAD.WIDE R2, R7, 0x4, R2 ;  /* 0x0000000407027825 */ /* 0x004fca00078e0202 */
[----:B------:R-:W2:Y:S01]  /*00f0*/  LDG.E R0, desc[UR4][R2.64] ;  /* 0x0000000402007981 */ /* 0x000ea2000c1e1900 */
[----:B---3--:R-:W-:-:S04]  /*0100*/  FADD R6, -R8, 1 ;  /* 0x3f80000008067421 */ /* 0x008fc80000000100 */
[----:B----4-:R-:W-:-:S04]  /*0110*/  FMUL R7, R6, R5 ;  /* 0x0000000506077220 */ /* 0x010fc80000400000 */
[----:B--2---:R-:W-:-:S05]  /*0120*/  FFMA R7, R0, R8, R7 ;  /* 0x0000000800077223 */ /* 0x004fca0000000007 */
[----:B------:R-:W-:Y:S01]  /*0130*/  STG.E desc[UR4][R2.64], R7 ;  /* 0x0000000702007986 */ /* 0x000fe2000c101904 */
[----:B------:R-:W-:Y:S05]  /*0140*/  EXIT ;  /* 0x000000000000794d */ /* 0x000fea0003800000 */
.L_x_17:
        /* <DEDUP_REMOVED lines=11> */
.L_x_27:


//--------------------- .text._Z18copy_tensor_kernelPfPKfi --------------------------
	.section	.text._Z18copy_tensor_kernelPfPKfi,"ax",@progbits
	.align	128
        .global         _Z18copy_tensor_kernelPfPKfi
        .type           _Z18copy_tensor_kernelPfPKfi,@function
        .size           _Z18copy_tensor_kernelPfPKfi,(.L_x_28 - _Z18copy_tensor_kernelPfPKfi)
        .other          _Z18copy_tensor_kernelPfPKfi,@"STO_CUDA_ENTRY STV_DEFAULT"
_Z18copy_tensor_kernelPfPKfi:
.text._Z18copy_tensor_kernelPfPKfi:
        /* <DEDUP_REMOVED lines=11> */
[----:B0-----:R-:W-:-:S06]  /*00b0*/  IMAD.WIDE R2, R7, 0x4, R2 ;  /* 0x0000000407027825 */ /* 0x001fcc00078e0202 */
[----:B-1----:R-:W3:Y:S01]  /*00c0*/  LDG.E R3, desc[UR4][R2.64] ;  /* 0x0000000402037981 */ /* 0x002ee2000c1e1900 */
[----:B--2---:R-:W-:-:S05]  /*00d0*/  IMAD.WIDE R4, R7, 0x4, R4 ;  /* 0x0000000407047825 */ /* 0x004fca00078e0204 */
[----:B---3--:R-:W-:Y:S01]  /*00e0*/  STG.E desc[UR4][R4.64], R3 ;  /* 0x0000000304007986 */ /* 0x008fe2000c101904 */
[----:B------:R-:W-:Y:S05]  /*00f0*/  EXIT ;  /* 0x000000000000794d */ /* 0x000fea0003800000 */
.L_x_18:
        /* <DEDUP_REMOVED lines=16> */
.L_x_28:


//--------------------- .text._Z23set_to_minus_inf_kernelPfi --------------------------
	.section	.text._Z23set_to_minus_inf_kernelPfi,"ax",@progbits
	.align	128
        .global         _Z23set_to_minus_inf_kernelPfi
        .type           _Z23set_to_minus_inf_kernelPfi,@function
        .size           _Z23set_to_minus_inf_kernelPfi,(.L_x_29 - _Z23set_to_minus_inf_kernelPfi)
        .other          _Z23set_to_minus_inf_kernelPfi,@"STO_CUDA_ENTRY STV_DEFAULT"
_Z23set_to_minus_inf_kernelPfi:
.text._Z23set_to_minus_inf_kernelPfi:
        /* <DEDUP_REMOVED lines=10> */
[----:B------:R-:W-:Y:S01]  /*00a0*/  MOV R7, 0xff800000 ;  /* 0xff80000000077802 */ /* 0x000fe20000000f00 */
[----:B0-----:R-:W-:-:S05]  /*00b0*/  IMAD.WIDE R2, R5, 0x4, R2 ;  /* 0x0000000405027825 */ /* 0x001fca00078e0202 */
[----:B-1----:R-:W-:Y:S01]  /*00c0*/  STG.E desc[UR4][R2.64], R7 ;  /* 0x0000000702007986 */ /* 0x002fe2000c101904 */
[----:B------:R-:W-:Y:S05]  /*00d0*/  EXIT ;  /* 0x000000000000794d */ /* 0x000fea0003800000 */
.L_x_19:
        /* <DEDUP_REMOVED lines=10> */
.L_x_29:


//--------------------- .text._Z17set_to_one_kernelPfi --------------------------
	.section	.text._Z17set_to_one_kernelPfi,"ax",@progbits
	.align	128
        .global         _Z17set_to_one_kernelPfi
        .type           _Z17set_to_one_kernelPfi,@function
        .size           _Z17set_to_one_kernelPfi,(.L_x_30 - _Z17set_to_one_kernelPfi)
        .other          _Z17set_to_one_kernelPfi,@"STO_CUDA_ENTRY STV_DEFAULT"
_Z17set_to_one_kernelPfi:
.text._Z17set_to_one_kernelPfi:
        /* <DEDUP_REMOVED lines=10> */
[----:B------:R-:W-:Y:S02]  /*00a0*/  HFMA2 R7, -RZ, RZ, 1.875, 0 ;  /* 0x3f800000ff077431 */ /* 0x000fe400000001ff */
[----:B0-----:R-:W-:-:S05]  /*00b0*/  IMAD.WIDE R2, R5, 0x4, R2 ;  /* 0x0000000405027825 */ /* 0x001fca00078e0202 */
[----:B-1----:R-:W-:Y:S01]  /*00c0*/  STG.E desc[UR4][R2.64], R7 ;  /* 0x0000000702007986 */ /* 0x002fe2000c101904 */
[----:B------:R-:W-:Y:S05]  /*00d0*/  EXIT ;  /* 0x000000000000794d */ /* 0x000fea0003800000 */
.L_x_20:
        /* <DEDUP_REMOVED lines=10> */
.L_x_30:


//--------------------- .text._Z18set_to_zero_kernelPfi --------------------------
	.section	.text._Z18set_to_zero_kernelPfi,"ax",@progbits
	.align	128
        .global         _Z18set_to_zero_kernelPfi
        .type           _Z18set_to_zero_kernelPfi,@function
        .size           _Z18set_to_zero_kernelPfi,(.L_x_31 - _Z18set_to_zero_kernelPfi)
        .other          _Z18set_to_zero_kernelPfi,@"STO_CUDA_ENTRY STV_DEFAULT"
_Z18set_to_zero_kernelPfi:
.text._Z18set_to_zero_kernelPfi:
        /* <DEDUP_REMOVED lines=11> */
[----:B-1----:R-:W-:Y:S01]  /*00b0*/  STG.E desc[UR4][R2.64], RZ ;  /* 0x000000ff02007986 */ /* 0x002fe2000c101904 */
[----:B------:R-:W-:Y:S05]  /*00c0*/  EXIT ;  /* 0x000000000000794d */ /* 0x000fea0003800000 */
.L_x_21:
        /* <DEDUP_REMOVED lines=11> */
.L_x_31:


//--------------------- .nv.shared.reserved.0     --------------------------
	.section	.nv.shared.reserved.0,"aw",@nobits
	.weak		__nv_reservedSMEM_offset_0_alias
	.size		__nv_reservedSMEM_offset_0_alias, 0, 64
	.other		__nv_reservedSMEM_offset_0_alias,@"STO_CUDA_RESERVED_SHARED STV_DEFAULT"
__nv_reservedSMEM_offset_0_alias:
	.zero		0
	.zero		64


//--------------------- .nv.constant0._Z11tensor_clipPfS_ffi --------------------------
	.section	.nv.constant0._Z11tensor_clipPfS_ffi,"a",@progbits
	.sectionflags	@""
	.align	4
.nv.constant0._Z11tensor_clipPfS_ffi:
	.zero		924


//--------------------- .nv.constant0._Z10tensor_divPfS_S_i --------------------------
	.section	.nv.constant0._Z10tensor_divPfS_S_i,"a",@progbits
	.sectionflags	@""
	.align	4
.nv.constant0._Z10tensor_divPfS_S_i:
	.zero		924


//--------------------- .nv.constant0._Z8vec_log2PKfPfi --------------------------
	.section	.nv.constant0._Z8vec_log2PKfPfi,"a",@progbits
	.sectionflags	@""
	.align	4
.nv.constant0._Z8vec_log2PKfPfi:
	.zero		916


//--------------------- .nv.constant0._Z7vec_logPKfPfi --------------------------
	.section	.nv.constant0._Z7vec_logPKfPfi,"a",@progbits
	.sectionflags	@""
	.align	4
.nv.constant0._Z7vec_logPKfPfi:
	.zero		916


//--------------------- .nv.constant0._Z17ema_tensor_kernelPfPKffi --------------------------
	.section	.nv.constant0._Z17ema_tensor_kernelPfPKffi,"a",@progbits
	.sectionflags	@""
	.align	4
.nv.constant0._Z17ema_tensor_kernelPfPKffi:
	.zero		920


//--------------------- .nv.constant0._Z18copy_tensor_kernelPfPKfi --------------------------
	.section	.nv.constant0._Z18copy_tensor_kernelPfPKfi,"a",@progbits
	.sectionflags	@""
	.align	4
.nv.constant0._Z18copy_tensor_kernelPfPKfi:
	.zero		916


//--------------------- .nv.constant0._Z23set_to_minus_inf_kernelPfi --------------------------
	.section	.nv.constant0._Z23set_to_minus_inf_kernelPfi,"a",@progbits
	.sectionflags	@""
	.align	4
.nv.constant0._Z23set_to_minus_inf_kernelPfi:
	.zero		908


//--------------------- .nv.constant0._Z17set_to_one_kernelPfi --------------------------
	.section	.nv.constant0._Z17set_to_one_kernelPfi,"a",@progbits
	.sectionflags	@""
	.align	4
.nv.constant0._Z17set_to_one_kernelPfi:
	.zero		908


//--------------------- .nv.constant0._Z18set_to_zero_kernelPfi --------------------------
	.section	.nv.constant0._Z18set_to_zero_kernelPfi,"a",@progbits
	.sectionflags	@""
	.align	4
.nv.constant0._Z18set_to_zero_kernelPfi:
	.zero		908


//--------------------- SYMBOLS --------------------------

	.type		.nv.reservedSmem.offset0,@object
	.size		.nv.reservedSmem.offset0,0x4
